//
// Generated by NVIDIA NVVM Compiler
//
// Compiler Build ID: CL-36424714
// Cuda compilation tools, release 13.0, V13.0.88
// Based on NVVM 20.0.0
//

.version 9.0
.target sm_100
.address_size 64

	// .globl	_Z13cudaMatrixAddPfS_S_

.visible .entry _Z13cudaMatrixAddPfS_S_(
	.param .u64 .ptr .align 1 _Z13cudaMatrixAddPfS_S__param_0,
	.param .u64 .ptr .align 1 _Z13cudaMatrixAddPfS_S__param_1,
	.param .u64 .ptr .align 1 _Z13cudaMatrixAddPfS_S__param_2
)
{
	.reg .b32 	%r<5>;
	.reg .b32 	%f<4>;
	.reg .b64 	%rd<11>;

	ld.param.u64 	%rd1, [_Z13cudaMatrixAddPfS_S__param_0];
	ld.param.u64 	%rd2, [_Z13cudaMatrixAddPfS_S__param_1];
	ld.param.u64 	%rd3, [_Z13cudaMatrixAddPfS_S__param_2];
	cvta.to.global.u64 	%rd4, %rd3;
	cvta.to.global.u64 	%rd5, %rd2;
	cvta.to.global.u64 	%rd6, %rd1;
	mov.u32 	%r1, %tid.x;
	mov.u32 	%r2, %ctaid.x;
	mov.u32 	%r3, %ntid.x;
	mad.lo.s32 	%r4, %r2, %r3, %r1;
	mul.wide.u32 	%rd7, %r4, 4;
	add.s64 	%rd8, %rd6, %rd7;
	ld.global.f32 	%f1, [%rd8];
	add.s64 	%rd9, %rd5, %rd7;
	ld.global.f32 	%f2, [%rd9];
	add.f32 	%f3, %f1, %f2;
	add.s64 	%rd10, %rd4, %rd7;
	st.global.f32 	[%rd10], %f3;
	ret;

}
	// .globl	_Z14cudaMatrixMultPfS_S_
.visible .entry _Z14cudaMatrixMultPfS_S_(
	.param .u64 .ptr .align 1 _Z14cudaMatrixMultPfS_S__param_0,
	.param .u64 .ptr .align 1 _Z14cudaMatrixMultPfS_S__param_1,
	.param .u64 .ptr .align 1 _Z14cudaMatrixMultPfS_S__param_2
)
{
	.reg .pred 	%p<11>;
	.reg .b32 	%r<104>;
	.reg .b32 	%f<67>;
	.reg .b64 	%rd<69>;

	ld.param.u64 	%rd4, [_Z14cudaMatrixMultPfS_S__param_0];
	ld.param.u64 	%rd5, [_Z14cudaMatrixMultPfS_S__param_1];
	ld.param.u64 	%rd6, [_Z14cudaMatrixMultPfS_S__param_2];
	cvta.to.global.u64 	%rd1, %rd5;
	cvta.to.global.u64 	%rd2, %rd4;
	cvta.to.global.u64 	%rd3, %rd6;
	mov.u32 	%r1, %nctaid.x;
	and.b32  	%r2, %r1, 7;
	add.s32 	%r3, %r2, -1;
	and.b32  	%r4, %r1, 2147483640;
	and.b32  	%r53, %r1, -8;
	neg.s32 	%r5, %r53;
	shl.b32 	%r6, %r1, 3;
	mov.b32 	%r89, 0;
$L__BB1_1:
	mul.lo.s32 	%r8, %r89, %r1;
	add.s32 	%r9, %r89, 1;
	add.s32 	%r55, %r89, 2;
	mul.lo.s32 	%r10, %r1, %r55;
	add.s32 	%r56, %r89, 3;
	mul.lo.s32 	%r11, %r1, %r56;
	add.s32 	%r57, %r89, 4;
	mul.lo.s32 	%r12, %r1, %r57;
	add.s32 	%r58, %r89, 5;
	mul.lo.s32 	%r13, %r1, %r58;
	add.s32 	%r59, %r89, 6;
	mul.lo.s32 	%r14, %r1, %r59;
	add.s32 	%r60, %r89, 7;
	mul.lo.s32 	%r15, %r1, %r60;
	mov.b32 	%r90, 0;
$L__BB1_2:
	setp.lt.u32 	%p1, %r1, 8;
	add.s32 	%r17, %r90, %r8;
	mov.f32 	%f66, 0f00000000;
	mov.b32 	%r102, 0;
	@%p1 bra 	$L__BB1_5;
	mad.lo.s32 	%r99, %r1, %r9, %r90;
	add.s32 	%r98, %r10, %r90;
	add.s32 	%r97, %r11, %r90;
	add.s32 	%r96, %r12, %r90;
	add.s32 	%r95, %r13, %r90;
	add.s32 	%r94, %r14, %r90;
	add.s32 	%r93, %r15, %r90;
	add.s32 	%r62, %r8, %r90;
	add.s32 	%r91, %r62, 3;
	mov.f32 	%f66, 0f00000000;
	mov.u32 	%r92, %r17;
	mov.u32 	%r100, %r5;
$L__BB1_4:
	.pragma "nounroll";
	add.s32 	%r63, %r91, -3;
	mul.wide.u32 	%rd7, %r63, 4;
	add.s64 	%rd8, %rd2, %rd7;
	ld.global.f32 	%f16, [%rd8];
	mul.wide.u32 	%rd9, %r92, 4;
	add.s64 	%rd10, %rd1, %rd9;
	ld.global.f32 	%f17, [%rd10];
	fma.rn.f32 	%f18, %f16, %f17, %f66;
	add.s32 	%r64, %r91, -2;
	mul.wide.u32 	%rd11, %r64, 4;
	add.s64 	%rd12, %rd2, %rd11;
	ld.global.f32 	%f19, [%rd12];
	mul.wide.u32 	%rd13, %r99, 4;
	add.s64 	%rd14, %rd1, %rd13;
	ld.global.f32 	%f20, [%rd14];
	fma.rn.f32 	%f21, %f19, %f20, %f18;
	add.s32 	%r65, %r91, -1;
	mul.wide.u32 	%rd15, %r65, 4;
	add.s64 	%rd16, %rd2, %rd15;
	ld.global.f32 	%f22, [%rd16];
	mul.wide.u32 	%rd17, %r98, 4;
	add.s64 	%rd18, %rd1, %rd17;
	ld.global.f32 	%f23, [%rd18];
	fma.rn.f32 	%f24, %f22, %f23, %f21;
	add.s32 	%r66, %r91, 4;
	mul.wide.u32 	%rd19, %r91, 4;
	add.s64 	%rd20, %rd2, %rd19;
	ld.global.f32 	%f25, [%rd20];
	mul.wide.u32 	%rd21, %r97, 4;
	add.s64 	%rd22, %rd1, %rd21;
	ld.global.f32 	%f26, [%rd22];
	fma.rn.f32 	%f27, %f25, %f26, %f24;
	add.s32 	%r67, %r91, 1;
	mul.wide.u32 	%rd23, %r67, 4;
	add.s64 	%rd24, %rd2, %rd23;
	ld.global.f32 	%f28, [%rd24];
	mul.wide.u32 	%rd25, %r96, 4;
	add.s64 	%rd26, %rd1, %rd25;
	ld.global.f32 	%f29, [%rd26];
	fma.rn.f32 	%f30, %f28, %f29, %f27;
	add.s32 	%r68, %r91, 2;
	mul.wide.u32 	%rd27, %r68, 4;
	add.s64 	%rd28, %rd2, %rd27;
	ld.global.f32 	%f31, [%rd28];
	mul.wide.u32 	%rd29, %r95, 4;
	add.s64 	%rd30, %rd1, %rd29;
	ld.global.f32 	%f32, [%rd30];
	fma.rn.f32 	%f33, %f31, %f32, %f30;
	add.s32 	%r69, %r91, 3;
	mul.wide.u32 	%rd31, %r69, 4;
	add.s64 	%rd32, %rd2, %rd31;
	ld.global.f32 	%f34, [%rd32];
	mul.wide.u32 	%rd33, %r94, 4;
	add.s64 	%rd34, %rd1, %rd33;
	ld.global.f32 	%f35, [%rd34];
	fma.rn.f32 	%f36, %f34, %f35, %f33;
	mul.wide.u32 	%rd35, %r66, 4;
	add.s64 	%rd36, %rd2, %rd35;
	ld.global.f32 	%f37, [%rd36];
	mul.wide.u32 	%rd37, %r93, 4;
	add.s64 	%rd38, %rd1, %rd37;
	ld.global.f32 	%f38, [%rd38];
	fma.rn.f32 	%f66, %f37, %f38, %f36;
	add.s32 	%r100, %r100, 8;
	add.s32 	%r99, %r99, %r6;
	add.s32 	%r98, %r98, %r6;
	add.s32 	%r97, %r97, %r6;
	add.s32 	%r96, %r96, %r6;
	add.s32 	%r95, %r95, %r6;
	add.s32 	%r94, %r94, %r6;
	add.s32 	%r93, %r93, %r6;
	add.s32 	%r92, %r92, %r6;
	add.s32 	%r91, %r91, 8;
	setp.ne.s32 	%p2, %r100, 0;
	mov.u32 	%r102, %r4;
	@%p2 bra 	$L__BB1_4;
$L__BB1_5:
	setp.eq.s32 	%p3, %r2, 0;
	@%p3 bra 	$L__BB1_13;
	setp.lt.u32 	%p4, %r3, 3;
	@%p4 bra 	$L__BB1_8;
	add.s32 	%r70, %r17, %r102;
	mul.wide.u32 	%rd39, %r70, 4;
	add.s64 	%rd40, %rd2, %rd39;
	ld.global.f32 	%f40, [%rd40];
	add.s32 	%r71, %r102, %r89;
	mad.lo.s32 	%r72, %r71, %r1, %r90;
	mul.wide.u32 	%rd41, %r72, 4;
	add.s64 	%rd42, %rd1, %rd41;
	ld.global.f32 	%f41, [%rd42];
	fma.rn.f32 	%f42, %f40, %f41, %f66;
	add.s32 	%r73, %r70, 1;
	mul.wide.u32 	%rd43, %r73, 4;
	add.s64 	%rd44, %rd2, %rd43;
	ld.global.f32 	%f43, [%rd44];
	add.s32 	%r74, %r72, %r1;
	mul.wide.u32 	%rd45, %r74, 4;
	add.s64 	%rd46, %rd1, %rd45;
	ld.global.f32 	%f44, [%rd46];
	fma.rn.f32 	%f45, %f43, %f44, %f42;
	add.s32 	%r75, %r70, 2;
	mul.wide.u32 	%rd47, %r75, 4;
	add.s64 	%rd48, %rd2, %rd47;
	ld.global.f32 	%f46, [%rd48];
	add.s32 	%r76, %r74, %r1;
	mul.wide.u32 	%rd49, %r76, 4;
	add.s64 	%rd50, %rd1, %rd49;
	ld.global.f32 	%f47, [%rd50];
	fma.rn.f32 	%f48, %f46, %f47, %f45;
	add.s32 	%r77, %r70, 3;
	mul.wide.u32 	%rd51, %r77, 4;
	add.s64 	%rd52, %rd2, %rd51;
	ld.global.f32 	%f49, [%rd52];
	add.s32 	%r78, %r76, %r1;
	mul.wide.u32 	%rd53, %r78, 4;
	add.s64 	%rd54, %rd1, %rd53;
	ld.global.f32 	%f50, [%rd54];
	fma.rn.f32 	%f66, %f49, %f50, %f48;
	add.s32 	%r102, %r102, 4;
$L__BB1_8:
	and.b32  	%r79, %r1, 3;
	setp.eq.s32 	%p5, %r79, 0;
	@%p5 bra 	$L__BB1_13;
	setp.eq.s32 	%p6, %r79, 1;
	@%p6 bra 	$L__BB1_11;
	add.s32 	%r80, %r17, %r102;
	mul.wide.u32 	%rd55, %r80, 4;
	add.s64 	%rd56, %rd2, %rd55;
	ld.global.f32 	%f52, [%rd56];
	add.s32 	%r81, %r102, %r89;
	mad.lo.s32 	%r82, %r81, %r1, %r90;
	mul.wide.u32 	%rd57, %r82, 4;
	add.s64 	%rd58, %rd1, %rd57;
	ld.global.f32 	%f53, [%rd58];
	fma.rn.f32 	%f54, %f52, %f53, %f66;
	add.s32 	%r83, %r80, 1;
	mul.wide.u32 	%rd59, %r83, 4;
	add.s64 	%rd60, %rd2, %rd59;
	ld.global.f32 	%f55, [%rd60];
	add.s32 	%r84, %r82, %r1;
	mul.wide.u32 	%rd61, %r84, 4;
	add.s64 	%rd62, %rd1, %rd61;
	ld.global.f32 	%f56, [%rd62];
	fma.rn.f32 	%f66, %f55, %f56, %f54;
	add.s32 	%r102, %r102, 2;
$L__BB1_11:
	and.b32  	%r85, %r1, 1;
	setp.eq.b32 	%p7, %r85, 1;
	not.pred 	%p8, %p7;
	@%p8 bra 	$L__BB1_13;
	add.s32 	%r86, %r17, %r102;
	mul.wide.u32 	%rd63, %r86, 4;
	add.s64 	%rd64, %rd2, %rd63;
	ld.global.f32 	%f57, [%rd64];
	add.s32 	%r87, %r102, %r89;
	mad.lo.s32 	%r88, %r87, %r1, %r90;
	mul.wide.u32 	%rd65, %r88, 4;
	add.s64 	%rd66, %rd1, %rd65;
	ld.global.f32 	%f58, [%rd66];
	fma.rn.f32 	%f66, %f57, %f58, %f66;
$L__BB1_13:
	mul.wide.u32 	%rd67, %r17, 4;
	add.s64 	%rd68, %rd3, %rd67;
	st.global.f32 	[%rd68], %f66;
	add.s32 	%r90, %r90, 1;
	setp.ne.s32 	%p9, %r90, %r1;
	@%p9 bra 	$L__BB1_2;
	setp.ne.s32 	%p10, %r9, %r1;
	mov.u32 	%r89, %r9;
	@%p10 bra 	$L__BB1_1;
	ret;

}
	// .globl	_Z8zero_padPfS_
.visible .entry _Z8zero_padPfS_(
	.param .u64 .ptr .align 1 _Z8zero_padPfS__param_0,
	.param .u64 .ptr .align 1 _Z8zero_padPfS__param_1
)
{
	.reg .b32 	%r<9>;
	.reg .b32 	%f<2>;
	.reg .b64 	%rd<9>;

	ld.param.u64 	%rd1, [_Z8zero_padPfS__param_0];
	ld.param.u64 	%rd2, [_Z8zero_padPfS__param_1];
	cvta.to.global.u64 	%rd3, %rd2;
	cvta.to.global.u64 	%rd4, %rd1;
	mov.u32 	%r1, %tid.x;
	mov.u32 	%r2, %ctaid.x;
	mov.u32 	%r3, %ntid.x;
	mad.lo.s32 	%r4, %r2, %r3, %r1;
	mul.wide.u32 	%rd5, %r4, 4;
	add.s64 	%rd6, %rd4, %rd5;
	ld.global.f32 	%f1, [%rd6];
	add.s32 	%r5, %r2, 2;
	add.s32 	%r6, %r3, 4;
	mad.lo.s32 	%r7, %r5, %r6, %r1;
	add.s32 	%r8, %r7, 2;
	mul.wide.u32 	%rd7, %r8, 4;
	add.s64 	%rd8, %rd3, %rd7;
	st.global.f32 	[%rd8], %f1;
	ret;

}
	// .globl	_Z15cudaConvolutionPfS_S_
.visible .entry _Z15cudaConvolutionPfS_S_(
	.param .u64 .ptr .align 1 _Z15cudaConvolutionPfS_S__param_0,
	.param .u64 .ptr .align 1 _Z15cudaConvolutionPfS_S__param_1,
	.param .u64 .ptr .align 1 _Z15cudaConvolutionPfS_S__param_2
)
{
	.reg .b32 	%r<15>;
	.reg .b32 	%f<76>;
	.reg .b64 	%rd<22>;

	ld.param.u64 	%rd1, [_Z15cudaConvolutionPfS_S__param_0];
	ld.param.u64 	%rd2, [_Z15cudaConvolutionPfS_S__param_1];
	ld.param.u64 	%rd3, [_Z15cudaConvolutionPfS_S__param_2];
	cvta.to.global.u64 	%rd4, %rd2;
	cvta.to.global.u64 	%rd5, %rd1;
	mov.u32 	%r1, %tid.x;
	mov.u32 	%r2, %tid.y;
	mov.u32 	%r3, %ctaid.x;
	mov.u32 	%r4, %ntid.x;
	add.s32 	%r5, %r4, 4;
	mul.lo.s32 	%r6, %r3, 25;
	mad.lo.s32 	%r7, %r2, %r5, %r1;
	mul.wide.u32 	%rd6, %r7, 4;
	add.s64 	%rd7, %rd5, %rd6;
	ld.global.f32 	%f1, [%rd7];
	mul.wide.u32 	%rd8, %r6, 4;
	add.s64 	%rd9, %rd4, %rd8;
	ld.global.f32 	%f2, [%rd9];
	fma.rn.f32 	%f3, %f1, %f2, 0f00000000;
	ld.global.f32 	%f4, [%rd7+4];
	ld.global.f32 	%f5, [%rd9+4];
	fma.rn.f32 	%f6, %f4, %f5, %f3;
	ld.global.f32 	%f7, [%rd7+8];
	ld.global.f32 	%f8, [%rd9+8];
	fma.rn.f32 	%f9, %f7, %f8, %f6;
	ld.global.f32 	%f10, [%rd7+12];
	ld.global.f32 	%f11, [%rd9+12];
	fma.rn.f32 	%f12, %f10, %f11, %f9;
	add.s64 	%rd10, %rd7, 16;
	ld.global.f32 	%f13, [%rd7+16];
	ld.global.f32 	%f14, [%rd9+16];
	fma.rn.f32 	%f15, %f13, %f14, %f12;
	add.s32 	%r8, %r7, %r5;
	mul.wide.s32 	%rd11, %r4, 4;
	add.s64 	%rd12, %rd10, %rd11;
	ld.global.f32 	%f16, [%rd12];
	ld.global.f32 	%f17, [%rd9+20];
	fma.rn.f32 	%f18, %f16, %f17, %f15;
	ld.global.f32 	%f19, [%rd12+4];
	ld.global.f32 	%f20, [%rd9+24];
	fma.rn.f32 	%f21, %f19, %f20, %f18;
	ld.global.f32 	%f22, [%rd12+8];
	ld.global.f32 	%f23, [%rd9+28];
	fma.rn.f32 	%f24, %f22, %f23, %f21;
	ld.global.f32 	%f25, [%rd12+12];
	ld.global.f32 	%f26, [%rd9+32];
	fma.rn.f32 	%f27, %f25, %f26, %f24;
	add.s64 	%rd13, %rd12, 16;
	ld.global.f32 	%f28, [%rd12+16];
	ld.global.f32 	%f29, [%rd9+36];
	fma.rn.f32 	%f30, %f28, %f29, %f27;
	add.s32 	%r9, %r8, %r5;
	add.s64 	%rd14, %rd13, %rd11;
	ld.global.f32 	%f31, [%rd14];
	ld.global.f32 	%f32, [%rd9+40];
	fma.rn.f32 	%f33, %f31, %f32, %f30;
	ld.global.f32 	%f34, [%rd14+4];
	ld.global.f32 	%f35, [%rd9+44];
	fma.rn.f32 	%f36, %f34, %f35, %f33;
	ld.global.f32 	%f37, [%rd14+8];
	ld.global.f32 	%f38, [%rd9+48];
	fma.rn.f32 	%f39, %f37, %f38, %f36;
	ld.global.f32 	%f40, [%rd14+12];
	ld.global.f32 	%f41, [%rd9+52];
	fma.rn.f32 	%f42, %f40, %f41, %f39;
	ld.global.f32 	%f43, [%rd14+16];
	ld.global.f32 	%f44, [%rd9+56];
	fma.rn.f32 	%f45, %f43, %f44, %f42;
	add.s32 	%r10, %r9, %r5;
	mul.wide.u32 	%rd15, %r10, 4;
	add.s64 	%rd16, %rd5, %rd15;
	ld.global.f32 	%f46, [%rd16];
	ld.global.f32 	%f47, [%rd9+60];
	fma.rn.f32 	%f48, %f46, %f47, %f45;
	ld.global.f32 	%f49, [%rd16+4];
	ld.global.f32 	%f50, [%rd9+64];
	fma.rn.f32 	%f51, %f49, %f50, %f48;
	ld.global.f32 	%f52, [%rd16+8];
	ld.global.f32 	%f53, [%rd9+68];
	fma.rn.f32 	%f54, %f52, %f53, %f51;
	ld.global.f32 	%f55, [%rd16+12];
	ld.global.f32 	%f56, [%rd9+72];
	fma.rn.f32 	%f57, %f55, %f56, %f54;
	ld.global.f32 	%f58, [%rd16+16];
	ld.global.f32 	%f59, [%rd9+76];
	fma.rn.f32 	%f60, %f58, %f59, %f57;
	add.s32 	%r11, %r10, %r5;
	mul.wide.u32 	%rd17, %r11, 4;
	add.s64 	%rd18, %rd5, %rd17;
	ld.global.f32 	%f61, [%rd18];
	ld.global.f32 	%f62, [%rd9+80];
	fma.rn.f32 	%f63, %f61, %f62, %f60;
	ld.global.f32 	%f64, [%rd18+4];
	ld.global.f32 	%f65, [%rd9+84];
	fma.rn.f32 	%f66, %f64, %f65, %f63;
	ld.global.f32 	%f67, [%rd18+8];
	ld.global.f32 	%f68, [%rd9+88];
	fma.rn.f32 	%f69, %f67, %f68, %f66;
	ld.global.f32 	%f70, [%rd18+12];
	ld.global.f32 	%f71, [%rd9+92];
	fma.rn.f32 	%f72, %f70, %f71, %f69;
	ld.global.f32 	%f73, [%rd18+16];
	ld.global.f32 	%f74, [%rd9+96];
	fma.rn.f32 	%f75, %f73, %f74, %f72;
	cvta.to.global.u64 	%rd19, %rd3;
	mov.u32 	%r12, %ntid.y;
	mad.lo.s32 	%r13, %r12, %r3, %r2;
	mad.lo.s32 	%r14, %r13, %r4, %r1;
	mul.wide.u32 	%rd20, %r14, 4;
	add.s64 	%rd21, %rd19, %rd20;
	st.global.f32 	[%rd21], %f75;
	ret;

}
	// .globl	_Z16cudaDownSamplingPfS_
.visible .entry _Z16cudaDownSamplingPfS_(
	.param .u64 .ptr .align 1 _Z16cudaDownSamplingPfS__param_0,
	.param .u64 .ptr .align 1 _Z16cudaDownSamplingPfS__param_1
)
{
	.reg .pred 	%p<3>;
	.reg .b32 	%r<16>;
	.reg .b32 	%f<25>;
	.reg .b64 	%rd<11>;

	ld.param.u64 	%rd1, [_Z16cudaDownSamplingPfS__param_0];
	ld.param.u64 	%rd2, [_Z16cudaDownSamplingPfS__param_1];
	cvta.to.global.u64 	%rd3, %rd1;
	mov.u32 	%r1, %tid.x;
	shl.b32 	%r2, %r1, 1;
	mov.u32 	%r3, %tid.y;
	shl.b32 	%r4, %r3, 2;
	mov.u32 	%r5, %ntid.x;
	mov.u32 	%r6, %ctaid.x;
	mov.u32 	%r7, %ntid.y;
	mul.lo.s32 	%r8, %r6, %r7;
	shl.b32 	%r9, %r8, 2;
	add.s32 	%r10, %r9, %r4;
	mad.lo.s32 	%r11, %r10, %r5, %r2;
	mul.wide.u32 	%rd4, %r11, 4;
	add.s64 	%rd5, %rd3, %rd4;
	ld.global.f32 	%f1, [%rd5];
	add.f32 	%f2, %f1, 0f00000000;
	shl.b32 	%r12, %r5, 1;
	add.s32 	%r13, %r11, %r12;
	mul.wide.u32 	%rd6, %r13, 4;
	add.s64 	%rd7, %rd3, %rd6;
	ld.global.f32 	%f3, [%rd7];
	add.f32 	%f4, %f2, %f3;
	ld.global.f32 	%f5, [%rd5+4];
	add.f32 	%f6, %f4, %f5;
	ld.global.f32 	%f7, [%rd7+4];
	add.f32 	%f8, %f6, %f7;
	cvta.to.global.u64 	%rd8, %rd2;
	mul.f32 	%f9, %f8, 0f3E800000;
	abs.f32 	%f10, %f9;
	mul.f32 	%f11, %f10, 0f4038AA3B;
	ex2.approx.ftz.f32 	%f12, %f11;
	add.f32 	%f13, %f12, 0f3F800000;
	rcp.approx.ftz.f32 	%f14, %f13;
	fma.rn.f32 	%f15, %f14, 0fC0000000, 0f3F800000;
	setp.ge.f32 	%p1, %f10, 0f41102CB4;
	selp.f32 	%f16, 0f3F800000, %f15, %p1;
	copysign.f32 	%f17, %f9, %f16;
	mul.f32 	%f18, %f9, %f9;
	fma.rn.f32 	%f19, %f18, 0f3C80F082, 0fBD563CAE;
	fma.rn.f32 	%f20, %f19, %f18, 0f3E085941;
	fma.rn.f32 	%f21, %f20, %f18, 0fBEAAA9ED;
	fma.rn.f32 	%f22, %f21, %f18, 0f00000000;
	fma.rn.f32 	%f23, %f22, %f9, %f9;
	setp.ge.f32 	%p2, %f10, 0f3F19999A;
	selp.f32 	%f24, %f17, %f23, %p2;
	mad.lo.s32 	%r14, %r5, %r6, %r3;
	mad.lo.s32 	%r15, %r14, %r5, %r1;
	mul.wide.u32 	%rd9, %r15, 4;
	add.s64 	%rd10, %rd8, %rd9;
	st.global.f32 	[%rd10], %f24;
	ret;

}
	// .globl	_Z14cudaDensetanh1PfS_S_S_
.visible .entry _Z14cudaDensetanh1PfS_S_S_(
	.param .u64 .ptr .align 1 _Z14cudaDensetanh1PfS_S_S__param_0,
	.param .u64 .ptr .align 1 _Z14cudaDensetanh1PfS_S_S__param_1,
	.param .u64 .ptr .align 1 _Z14cudaDensetanh1PfS_S_S__param_2,
	.param .u64 .ptr .align 1 _Z14cudaDensetanh1PfS_S_S__param_3
)
{
	.reg .pred 	%p<11>;
	.reg .b32 	%r<67>;
	.reg .b32 	%f<105>;
	.reg .b64 	%rd<39>;

	ld.param.u64 	%rd14, [_Z14cudaDensetanh1PfS_S_S__param_0];
	ld.param.u64 	%rd15, [_Z14cudaDensetanh1PfS_S_S__param_1];
	ld.param.u64 	%rd13, [_Z14cudaDensetanh1PfS_S_S__param_2];
	ld.param.u64 	%rd16, [_Z14cudaDensetanh1PfS_S_S__param_3];
	cvta.to.global.u64 	%rd1, %rd15;
	cvta.to.global.u64 	%rd17, %rd14;
	cvta.to.global.u64 	%rd2, %rd16;
	mov.u32 	%r31, %tid.x;
	mov.u32 	%r32, %tid.y;
	mov.u32 	%r33, %ntid.y;
	mov.u32 	%r34, %ctaid.x;
	mov.u32 	%r35, %ntid.x;
	mad.lo.s32 	%r36, %r34, %r35, %r32;
	mad.lo.s32 	%r64, %r36, %r33, %r31;
	mul.wide.u32 	%rd18, %r64, 4;
	add.s64 	%rd3, %rd17, %rd18;
	mov.u32 	%r37, %nctaid.x;
	mul.lo.s32 	%r38, %r33, %r35;
	mul.lo.s32 	%r39, %r38, %r37;
	shl.b32 	%r2, %r39, 3;
	mad.lo.s32 	%r40, %r37, 7, %r34;
	mad.lo.s32 	%r41, %r35, %r40, %r32;
	mad.lo.s32 	%r63, %r33, %r41, %r31;
	mad.lo.s32 	%r42, %r37, 6, %r34;
	mad.lo.s32 	%r43, %r35, %r42, %r32;
	mad.lo.s32 	%r62, %r33, %r43, %r31;
	mad.lo.s32 	%r44, %r37, 5, %r34;
	mad.lo.s32 	%r45, %r35, %r44, %r32;
	mad.lo.s32 	%r61, %r33, %r45, %r31;
	shl.b32 	%r46, %r37, 2;
	add.s32 	%r47, %r34, %r46;
	mad.lo.s32 	%r48, %r35, %r47, %r32;
	mad.lo.s32 	%r60, %r33, %r48, %r31;
	mad.lo.s32 	%r49, %r37, 3, %r34;
	mad.lo.s32 	%r50, %r35, %r49, %r32;
	mad.lo.s32 	%r59, %r33, %r50, %r31;
	shl.b32 	%r51, %r37, 1;
	add.s32 	%r52, %r34, %r51;
	mad.lo.s32 	%r53, %r35, %r52, %r32;
	mad.lo.s32 	%r58, %r33, %r53, %r31;
	add.s64 	%rd36, %rd2, 16;
	add.s32 	%r54, %r37, %r34;
	mad.lo.s32 	%r55, %r35, %r54, %r32;
	mad.lo.s32 	%r57, %r33, %r55, %r31;
	mov.b32 	%r65, 0;
$L__BB5_1:
	ld.global.f32 	%f1, [%rd3];
	mul.wide.u32 	%rd19, %r64, 4;
	add.s64 	%rd20, %rd1, %rd19;
	ld.global.f32 	%f2, [%rd20];
	ld.global.f32 	%f3, [%rd36+-16];
	fma.rn.f32 	%f4, %f1, %f2, %f3;
	st.global.f32 	[%rd36+-16], %f4;
	ld.global.f32 	%f5, [%rd3];
	mul.wide.u32 	%rd21, %r57, 4;
	add.s64 	%rd22, %rd1, %rd21;
	ld.global.f32 	%f6, [%rd22];
	ld.global.f32 	%f7, [%rd36+-12];
	fma.rn.f32 	%f8, %f5, %f6, %f7;
	st.global.f32 	[%rd36+-12], %f8;
	ld.global.f32 	%f9, [%rd3];
	mul.wide.u32 	%rd23, %r58, 4;
	add.s64 	%rd24, %rd1, %rd23;
	ld.global.f32 	%f10, [%rd24];
	ld.global.f32 	%f11, [%rd36+-8];
	fma.rn.f32 	%f12, %f9, %f10, %f11;
	st.global.f32 	[%rd36+-8], %f12;
	ld.global.f32 	%f13, [%rd3];
	mul.wide.u32 	%rd25, %r59, 4;
	add.s64 	%rd26, %rd1, %rd25;
	ld.global.f32 	%f14, [%rd26];
	ld.global.f32 	%f15, [%rd36+-4];
	fma.rn.f32 	%f16, %f13, %f14, %f15;
	st.global.f32 	[%rd36+-4], %f16;
	ld.global.f32 	%f17, [%rd3];
	mul.wide.u32 	%rd27, %r60, 4;
	add.s64 	%rd28, %rd1, %rd27;
	ld.global.f32 	%f18, [%rd28];
	ld.global.f32 	%f19, [%rd36];
	fma.rn.f32 	%f20, %f17, %f18, %f19;
	st.global.f32 	[%rd36], %f20;
	ld.global.f32 	%f21, [%rd3];
	mul.wide.u32 	%rd29, %r61, 4;
	add.s64 	%rd30, %rd1, %rd29;
	ld.global.f32 	%f22, [%rd30];
	ld.global.f32 	%f23, [%rd36+4];
	fma.rn.f32 	%f24, %f21, %f22, %f23;
	st.global.f32 	[%rd36+4], %f24;
	ld.global.f32 	%f25, [%rd3];
	mul.wide.u32 	%rd31, %r62, 4;
	add.s64 	%rd32, %rd1, %rd31;
	ld.global.f32 	%f26, [%rd32];
	ld.global.f32 	%f27, [%rd36+8];
	fma.rn.f32 	%f28, %f25, %f26, %f27;
	st.global.f32 	[%rd36+8], %f28;
	ld.global.f32 	%f29, [%rd3];
	mul.wide.u32 	%rd33, %r63, 4;
	add.s64 	%rd34, %rd1, %rd33;
	ld.global.f32 	%f30, [%rd34];
	ld.global.f32 	%f31, [%rd36+12];
	fma.rn.f32 	%f32, %f29, %f30, %f31;
	st.global.f32 	[%rd36+12], %f32;
	add.s32 	%r65, %r65, 8;
	add.s32 	%r64, %r64, %r2;
	add.s32 	%r63, %r63, %r2;
	add.s32 	%r62, %r62, %r2;
	add.s32 	%r61, %r61, %r2;
	add.s32 	%r60, %r60, %r2;
	add.s32 	%r59, %r59, %r2;
	add.s32 	%r58, %r58, %r2;
	add.s64 	%rd36, %rd36, 32;
	add.s32 	%r57, %r57, %r2;
	setp.ne.s32 	%p1, %r65, 120;
	@%p1 bra 	$L__BB5_1;
	add.s64 	%rd38, %rd2, 8;
	cvta.to.global.u64 	%rd35, %rd13;
	add.s64 	%rd37, %rd35, 8;
	mov.b32 	%r66, 0;
$L__BB5_3:
	ld.global.f32 	%f33, [%rd38+-8];
	ld.global.f32 	%f34, [%rd37+-8];
	add.f32 	%f35, %f33, %f34;
	abs.f32 	%f36, %f35;
	mul.f32 	%f37, %f36, 0f4038AA3B;
	ex2.approx.ftz.f32 	%f38, %f37;
	add.f32 	%f39, %f38, 0f3F800000;
	rcp.approx.ftz.f32 	%f40, %f39;
	fma.rn.f32 	%f41, %f40, 0fC0000000, 0f3F800000;
	setp.ge.f32 	%p2, %f36, 0f41102CB4;
	selp.f32 	%f42, 0f3F800000, %f41, %p2;
	copysign.f32 	%f43, %f35, %f42;
	mul.f32 	%f44, %f35, %f35;
	fma.rn.f32 	%f45, %f44, 0f3C80F082, 0fBD563CAE;
	fma.rn.f32 	%f46, %f45, %f44, 0f3E085941;
	fma.rn.f32 	%f47, %f46, %f44, 0fBEAAA9ED;
	fma.rn.f32 	%f48, %f47, %f44, 0f00000000;
	fma.rn.f32 	%f49, %f48, %f35, %f35;
	setp.ge.f32 	%p3, %f36, 0f3F19999A;
	selp.f32 	%f50, %f43, %f49, %p3;
	st.global.f32 	[%rd38+-8], %f50;
	ld.global.f32 	%f51, [%rd38+-4];
	ld.global.f32 	%f52, [%rd37+-4];
	add.f32 	%f53, %f51, %f52;
	abs.f32 	%f54, %f53;
	mul.f32 	%f55, %f54, 0f4038AA3B;
	ex2.approx.ftz.f32 	%f56, %f55;
	add.f32 	%f57, %f56, 0f3F800000;
	rcp.approx.ftz.f32 	%f58, %f57;
	fma.rn.f32 	%f59, %f58, 0fC0000000, 0f3F800000;
	setp.ge.f32 	%p4, %f54, 0f41102CB4;
	selp.f32 	%f60, 0f3F800000, %f59, %p4;
	copysign.f32 	%f61, %f53, %f60;
	mul.f32 	%f62, %f53, %f53;
	fma.rn.f32 	%f63, %f62, 0f3C80F082, 0fBD563CAE;
	fma.rn.f32 	%f64, %f63, %f62, 0f3E085941;
	fma.rn.f32 	%f65, %f64, %f62, 0fBEAAA9ED;
	fma.rn.f32 	%f66, %f65, %f62, 0f00000000;
	fma.rn.f32 	%f67, %f66, %f53, %f53;
	setp.ge.f32 	%p5, %f54, 0f3F19999A;
	selp.f32 	%f68, %f61, %f67, %p5;
	st.global.f32 	[%rd38+-4], %f68;
	ld.global.f32 	%f69, [%rd38];
	ld.global.f32 	%f70, [%rd37];
	add.f32 	%f71, %f69, %f70;
	abs.f32 	%f72, %f71;
	mul.f32 	%f73, %f72, 0f4038AA3B;
	ex2.approx.ftz.f32 	%f74, %f73;
	add.f32 	%f75, %f74, 0f3F800000;
	rcp.approx.ftz.f32 	%f76, %f75;
	fma.rn.f32 	%f77, %f76, 0fC0000000, 0f3F800000;
	setp.ge.f32 	%p6, %f72, 0f41102CB4;
	selp.f32 	%f78, 0f3F800000, %f77, %p6;
	copysign.f32 	%f79, %f71, %f78;
	mul.f32 	%f80, %f71, %f71;
	fma.rn.f32 	%f81, %f80, 0f3C80F082, 0fBD563CAE;
	fma.rn.f32 	%f82, %f81, %f80, 0f3E085941;
	fma.rn.f32 	%f83, %f82, %f80, 0fBEAAA9ED;
	fma.rn.f32 	%f84, %f83, %f80, 0f00000000;
	fma.rn.f32 	%f85, %f84, %f71, %f71;
	setp.ge.f32 	%p7, %f72, 0f3F19999A;
	selp.f32 	%f86, %f79, %f85, %p7;
	st.global.f32 	[%rd38], %f86;
	ld.global.f32 	%f87, [%rd38+4];
	ld.global.f32 	%f88, [%rd37+4];
	add.f32 	%f89, %f87, %f88;
	abs.f32 	%f90, %f89;
	mul.f32 	%f91, %f90, 0f4038AA3B;
	ex2.approx.ftz.f32 	%f92, %f91;
	add.f32 	%f93, %f92, 0f3F800000;
	rcp.approx.ftz.f32 	%f94, %f93;
	fma.rn.f32 	%f95, %f94, 0fC0000000, 0f3F800000;
	setp.ge.f32 	%p8, %f90, 0f41102CB4;
	selp.f32 	%f96, 0f3F800000, %f95, %p8;
	copysign.f32 	%f97, %f89, %f96;
	mul.f32 	%f98, %f89, %f89;
	fma.rn.f32 	%f99, %f98, 0f3C80F082, 0fBD563CAE;
	fma.rn.f32 	%f100, %f99, %f98, 0f3E085941;
	fma.rn.f32 	%f101, %f100, %f98, 0fBEAAA9ED;
	fma.rn.f32 	%f102, %f101, %f98, 0f00000000;
	fma.rn.f32 	%f103, %f102, %f89, %f89;
	setp.ge.f32 	%p9, %f90, 0f3F19999A;
	selp.f32 	%f104, %f97, %f103, %p9;
	st.global.f32 	[%rd38+4], %f104;
	add.s32 	%r66, %r66, 4;
	add.s64 	%rd38, %rd38, 16;
	add.s64 	%rd37, %rd37, 16;
	setp.ne.s32 	%p10, %r66, 120;
	@%p10 bra 	$L__BB5_3;
	ret;

}
	// .globl	_Z14cudaDensetanh2PfS_S_S_
.visible .entry _Z14cudaDensetanh2PfS_S_S_(
	.param .u64 .ptr .align 1 _Z14cudaDensetanh2PfS_S_S__param_0,
	.param .u64 .ptr .align 1 _Z14cudaDensetanh2PfS_S_S__param_1,
	.param .u64 .ptr .align 1 _Z14cudaDensetanh2PfS_S_S__param_2,
	.param .u64 .ptr .align 1 _Z14cudaDensetanh2PfS_S_S__param_3
)
{
	.reg .pred 	%p<11>;
	.reg .b32 	%r<15>;
	.reg .b32 	%f<85>;
	.reg .b64 	%rd<33>;

	ld.param.u64 	%rd19, [_Z14cudaDensetanh2PfS_S_S__param_0];
	ld.param.u64 	%rd20, [_Z14cudaDensetanh2PfS_S_S__param_1];
	ld.param.u64 	%rd18, [_Z14cudaDensetanh2PfS_S_S__param_2];
	ld.param.u64 	%rd21, [_Z14cudaDensetanh2PfS_S_S__param_3];
	cvta.to.global.u64 	%rd30, %rd20;
	cvta.to.global.u64 	%rd22, %rd19;
	cvta.to.global.u64 	%rd23, %rd21;
	mov.u32 	%r6, %tid.x;
	mul.wide.u32 	%rd3, %r6, 4;
	add.s64 	%rd2, %rd22, %rd3;
	mov.u32 	%r7, %ntid.x;
	mul.wide.u32 	%rd4, %r7, 16;
	mad.lo.s32 	%r8, %r7, 3, %r6;
	mul.wide.u32 	%rd5, %r8, 4;
	shl.b32 	%r9, %r7, 1;
	add.s32 	%r10, %r6, %r9;
	mul.wide.u32 	%rd6, %r10, 4;
	add.s64 	%rd32, %rd23, 8;
	add.s32 	%r11, %r6, %r7;
	mul.wide.u32 	%rd8, %r11, 4;
	mov.b32 	%r13, 0;
	mov.u64 	%rd29, %rd32;
$L__BB6_1:
	ld.global.f32 	%f1, [%rd2];
	add.s64 	%rd24, %rd30, %rd3;
	ld.global.f32 	%f2, [%rd24];
	mul.f32 	%f3, %f1, %f2;
	st.global.f32 	[%rd29+-8], %f3;
	ld.global.f32 	%f4, [%rd2];
	add.s64 	%rd25, %rd30, %rd8;
	ld.global.f32 	%f5, [%rd25];
	mul.f32 	%f6, %f4, %f5;
	st.global.f32 	[%rd29+-4], %f6;
	ld.global.f32 	%f7, [%rd2];
	add.s64 	%rd26, %rd30, %rd6;
	ld.global.f32 	%f8, [%rd26];
	mul.f32 	%f9, %f7, %f8;
	st.global.f32 	[%rd29], %f9;
	ld.global.f32 	%f10, [%rd2];
	add.s64 	%rd27, %rd30, %rd5;
	ld.global.f32 	%f11, [%rd27];
	mul.f32 	%f12, %f10, %f11;
	st.global.f32 	[%rd29+4], %f12;
	add.s32 	%r13, %r13, 4;
	add.s64 	%rd30, %rd30, %rd4;
	add.s64 	%rd29, %rd29, 16;
	setp.ne.s32 	%p1, %r13, 84;
	@%p1 bra 	$L__BB6_1;
	cvta.to.global.u64 	%rd28, %rd18;
	add.s64 	%rd31, %rd28, 8;
	mov.b32 	%r14, 0;
$L__BB6_3:
	ld.global.f32 	%f13, [%rd32+-8];
	ld.global.f32 	%f14, [%rd31+-8];
	add.f32 	%f15, %f13, %f14;
	abs.f32 	%f16, %f15;
	mul.f32 	%f17, %f16, 0f4038AA3B;
	ex2.approx.ftz.f32 	%f18, %f17;
	add.f32 	%f19, %f18, 0f3F800000;
	rcp.approx.ftz.f32 	%f20, %f19;
	fma.rn.f32 	%f21, %f20, 0fC0000000, 0f3F800000;
	setp.ge.f32 	%p2, %f16, 0f41102CB4;
	selp.f32 	%f22, 0f3F800000, %f21, %p2;
	copysign.f32 	%f23, %f15, %f22;
	mul.f32 	%f24, %f15, %f15;
	fma.rn.f32 	%f25, %f24, 0f3C80F082, 0fBD563CAE;
	fma.rn.f32 	%f26, %f25, %f24, 0f3E085941;
	fma.rn.f32 	%f27, %f26, %f24, 0fBEAAA9ED;
	fma.rn.f32 	%f28, %f27, %f24, 0f00000000;
	fma.rn.f32 	%f29, %f28, %f15, %f15;
	setp.ge.f32 	%p3, %f16, 0f3F19999A;
	selp.f32 	%f30, %f23, %f29, %p3;
	st.global.f32 	[%rd32+-8], %f30;
	ld.global.f32 	%f31, [%rd32+-4];
	ld.global.f32 	%f32, [%rd31+-4];
	add.f32 	%f33, %f31, %f32;
	abs.f32 	%f34, %f33;
	mul.f32 	%f35, %f34, 0f4038AA3B;
	ex2.approx.ftz.f32 	%f36, %f35;
	add.f32 	%f37, %f36, 0f3F800000;
	rcp.approx.ftz.f32 	%f38, %f37;
	fma.rn.f32 	%f39, %f38, 0fC0000000, 0f3F800000;
	setp.ge.f32 	%p4, %f34, 0f41102CB4;
	selp.f32 	%f40, 0f3F800000, %f39, %p4;
	copysign.f32 	%f41, %f33, %f40;
	mul.f32 	%f42, %f33, %f33;
	fma.rn.f32 	%f43, %f42, 0f3C80F082, 0fBD563CAE;
	fma.rn.f32 	%f44, %f43, %f42, 0f3E085941;
	fma.rn.f32 	%f45, %f44, %f42, 0fBEAAA9ED;
	fma.rn.f32 	%f46, %f45, %f42, 0f00000000;
	fma.rn.f32 	%f47, %f46, %f33, %f33;
	setp.ge.f32 	%p5, %f34, 0f3F19999A;
	selp.f32 	%f48, %f41, %f47, %p5;
	st.global.f32 	[%rd32+-4], %f48;
	ld.global.f32 	%f49, [%rd32];
	ld.global.f32 	%f50, [%rd31];
	add.f32 	%f51, %f49, %f50;
	abs.f32 	%f52, %f51;
	mul.f32 	%f53, %f52, 0f4038AA3B;
	ex2.approx.ftz.f32 	%f54, %f53;
	add.f32 	%f55, %f54, 0f3F800000;
	rcp.approx.ftz.f32 	%f56, %f55;
	fma.rn.f32 	%f57, %f56, 0fC0000000, 0f3F800000;
	setp.ge.f32 	%p6, %f52, 0f41102CB4;
	selp.f32 	%f58, 0f3F800000, %f57, %p6;
	copysign.f32 	%f59, %f51, %f58;
	mul.f32 	%f60, %f51, %f51;
	fma.rn.f32 	%f61, %f60, 0f3C80F082, 0fBD563CAE;
	fma.rn.f32 	%f62, %f61, %f60, 0f3E085941;
	fma.rn.f32 	%f63, %f62, %f60, 0fBEAAA9ED;
	fma.rn.f32 	%f64, %f63, %f60, 0f00000000;
	fma.rn.f32 	%f65, %f64, %f51, %f51;
	setp.ge.f32 	%p7, %f52, 0f3F19999A;
	selp.f32 	%f66, %f59, %f65, %p7;
	st.global.f32 	[%rd32], %f66;
	ld.global.f32 	%f67, [%rd32+4];
	ld.global.f32 	%f68, [%rd31+4];
	add.f32 	%f69, %f67, %f68;
	abs.f32 	%f70, %f69;
	mul.f32 	%f71, %f70, 0f4038AA3B;
	ex2.approx.ftz.f32 	%f72, %f71;
	add.f32 	%f73, %f72, 0f3F800000;
	rcp.approx.ftz.f32 	%f74, %f73;
	fma.rn.f32 	%f75, %f74, 0fC0000000, 0f3F800000;
	setp.ge.f32 	%p8, %f70, 0f41102CB4;
	selp.f32 	%f76, 0f3F800000, %f75, %p8;
	copysign.f32 	%f77, %f69, %f76;
	mul.f32 	%f78, %f69, %f69;
	fma.rn.f32 	%f79, %f78, 0f3C80F082, 0fBD563CAE;
	fma.rn.f32 	%f80, %f79, %f78, 0f3E085941;
	fma.rn.f32 	%f81, %f80, %f78, 0fBEAAA9ED;
	fma.rn.f32 	%f82, %f81, %f78, 0f00000000;
	fma.rn.f32 	%f83, %f82, %f69, %f69;
	setp.ge.f32 	%p9, %f70, 0f3F19999A;
	selp.f32 	%f84, %f77, %f83, %p9;
	st.global.f32 	[%rd32+4], %f84;
	add.s32 	%r14, %r14, 4;
	add.s64 	%rd32, %rd32, 16;
	add.s64 	%rd31, %rd31, 16;
	setp.ne.s32 	%p10, %r14, 84;
	@%p10 bra 	$L__BB6_3;
	ret;

}
	// .globl	_Z16cudaDensesoftmaxPfS_S_S_
.visible .entry _Z16cudaDensesoftmaxPfS_S_S_(
	.param .u64 .ptr .align 1 _Z16cudaDensesoftmaxPfS_S_S__param_0,
	.param .u64 .ptr .align 1 _Z16cudaDensesoftmaxPfS_S_S__param_1,
	.param .u64 .ptr .align 1 _Z16cudaDensesoftmaxPfS_S_S__param_2,
	.param .u64 .ptr .align 1 _Z16cudaDensesoftmaxPfS_S_S__param_3
)
{
	.reg .pred 	%p<11>;
	.reg .b32 	%r<16>;
	.reg .b32 	%f<88>;
	.reg .b64 	%rd<27>;

	ld.param.u64 	%rd1, [_Z16cudaDensesoftmaxPfS_S_S__param_0];
	ld.param.u64 	%rd2, [_Z16cudaDensesoftmaxPfS_S_S__param_1];
	ld.param.u64 	%rd3, [_Z16cudaDensesoftmaxPfS_S_S__param_2];
	ld.param.u64 	%rd4, [_Z16cudaDensesoftmaxPfS_S_S__param_3];
	cvta.to.global.u64 	%rd5, %rd1;
	cvta.to.global.u64 	%rd6, %rd3;
	cvta.to.global.u64 	%rd7, %rd4;
	mov.u32 	%r1, %tid.x;
	mul.wide.u32 	%rd8, %r1, 4;
	add.s64 	%rd9, %rd5, %rd8;
	mov.u32 	%r2, %ntid.x;
	cvta.to.global.u64 	%rd10, %rd2;
	ld.global.f32 	%f1, [%rd9];
	add.s64 	%rd11, %rd10, %rd8;
	ld.global.f32 	%f2, [%rd11];
	mul.f32 	%f3, %f1, %f2;
	st.global.f32 	[%rd7], %f3;
	ld.global.f32 	%f4, [%rd9];
	add.s32 	%r3, %r2, %r1;
	mul.wide.s32 	%rd12, %r2, 4;
	add.s64 	%rd13, %rd11, %rd12;
	ld.global.f32 	%f5, [%rd13];
	mul.f32 	%f6, %f4, %f5;
	st.global.f32 	[%rd7+4], %f6;
	ld.global.f32 	%f7, [%rd9];
	add.s32 	%r4, %r3, %r2;
	add.s64 	%rd14, %rd13, %rd12;
	ld.global.f32 	%f8, [%rd14];
	mul.f32 	%f9, %f7, %f8;
	st.global.f32 	[%rd7+8], %f9;
	ld.global.f32 	%f10, [%rd9];
	add.s32 	%r5, %r4, %r2;
	add.s64 	%rd15, %rd14, %rd12;
	ld.global.f32 	%f11, [%rd15];
	mul.f32 	%f12, %f10, %f11;
	st.global.f32 	[%rd7+12], %f12;
	ld.global.f32 	%f13, [%rd9];
	add.s32 	%r6, %r5, %r2;
	add.s64 	%rd16, %rd15, %rd12;
	ld.global.f32 	%f14, [%rd16];
	mul.f32 	%f15, %f13, %f14;
	st.global.f32 	[%rd7+16], %f15;
	ld.global.f32 	%f16, [%rd9];
	add.s32 	%r7, %r6, %r2;
	add.s64 	%rd17, %rd16, %rd12;
	ld.global.f32 	%f17, [%rd17];
	mul.f32 	%f18, %f16, %f17;
	st.global.f32 	[%rd7+20], %f18;
	ld.global.f32 	%f19, [%rd9];
	add.s32 	%r8, %r7, %r2;
	mul.wide.u32 	%rd18, %r8, 4;
	add.s64 	%rd19, %rd10, %rd18;
	ld.global.f32 	%f20, [%rd19];
	mul.f32 	%f21, %f19, %f20;
	st.global.f32 	[%rd7+24], %f21;
	ld.global.f32 	%f22, [%rd9];
	add.s32 	%r9, %r8, %r2;
	mul.wide.u32 	%rd20, %r9, 4;
	add.s64 	%rd21, %rd10, %rd20;
	ld.global.f32 	%f23, [%rd21];
	mul.f32 	%f24, %f22, %f23;
	st.global.f32 	[%rd7+28], %f24;
	ld.global.f32 	%f25, [%rd9];
	add.s32 	%r10, %r9, %r2;
	mul.wide.u32 	%rd22, %r10, 4;
	add.s64 	%rd23, %rd10, %rd22;
	ld.global.f32 	%f26, [%rd23];
	mul.f32 	%f27, %f25, %f26;
	st.global.f32 	[%rd7+32], %f27;
	ld.global.f32 	%f28, [%rd9];
	add.s32 	%r11, %r10, %r2;
	mul.wide.u32 	%rd24, %r11, 4;
	add.s64 	%rd25, %rd10, %rd24;
	ld.global.f32 	%f29, [%rd25];
	mul.f32 	%f30, %f28, %f29;
	st.global.f32 	[%rd7+36], %f30;
	ld.global.f32 	%f31, [%rd6];
	add.f32 	%f32, %f31, %f3;
	st.global.f32 	[%rd7], %f32;
	setp.gt.f32 	%p1, %f32, %f3;
	selp.f32 	%f33, %f32, %f3, %p1;
	ld.global.f32 	%f34, [%rd6+4];
	add.f32 	%f35, %f34, %f6;
	st.global.f32 	[%rd7+4], %f35;
	setp.gt.f32 	%p2, %f35, %f33;
	selp.f32 	%f36, %f35, %f33, %p2;
	ld.global.f32 	%f37, [%rd6+8];
	add.f32 	%f38, %f37, %f9;
	st.global.f32 	[%rd7+8], %f38;
	setp.gt.f32 	%p3, %f38, %f36;
	selp.f32 	%f39, %f38, %f36, %p3;
	ld.global.f32 	%f40, [%rd6+12];
	add.f32 	%f41, %f40, %f12;
	st.global.f32 	[%rd7+12], %f41;
	setp.gt.f32 	%p4, %f41, %f39;
	selp.f32 	%f42, %f41, %f39, %p4;
	ld.global.f32 	%f43, [%rd6+16];
	add.f32 	%f44, %f43, %f15;
	st.global.f32 	[%rd7+16], %f44;
	setp.gt.f32 	%p5, %f44, %f42;
	selp.f32 	%f45, %f44, %f42, %p5;
	ld.global.f32 	%f46, [%rd6+20];
	add.f32 	%f47, %f46, %f18;
	st.global.f32 	[%rd7+20], %f47;
	setp.gt.f32 	%p6, %f47, %f45;
	selp.f32 	%f48, %f47, %f45, %p6;
	ld.global.f32 	%f49, [%rd6+24];
	add.f32 	%f50, %f49, %f21;
	st.global.f32 	[%rd7+24], %f50;
	setp.gt.f32 	%p7, %f50, %f48;
	selp.f32 	%f51, %f50, %f48, %p7;
	ld.global.f32 	%f52, [%rd6+28];
	add.f32 	%f53, %f52, %f24;
	st.global.f32 	[%rd7+28], %f53;
	setp.gt.f32 	%p8, %f53, %f51;
	selp.f32 	%f54, %f53, %f51, %p8;
	ld.global.f32 	%f55, [%rd6+32];
	add.f32 	%f56, %f55, %f27;
	st.global.f32 	[%rd7+32], %f56;
	setp.gt.f32 	%p9, %f56, %f54;
	selp.f32 	%f57, %f56, %f54, %p9;
	ld.global.f32 	%f58, [%rd6+36];
	add.f32 	%f59, %f58, %f30;
	st.global.f32 	[%rd7+36], %f59;
	setp.gt.f32 	%p10, %f59, %f57;
	selp.f32 	%f60, %f59, %f57, %p10;
	add.f32 	%f61, %f32, 0f00000000;
	sub.f32 	%f62, %f61, %f60;
	fma.rn.f32 	%f63, %f62, 0f3BBB989D, 0f3F000000;
	cvt.sat.f32.f32 	%f64, %f63;
	mov.f32 	%f65, 0f4B400001;
	mov.f32 	%f66, 0f437C0000;
	fma.rm.f32 	%f67, %f64, %f66, %f65;
	add.f32 	%f68, %f67, 0fCB40007F;
	neg.f32 	%f69, %f68;
	fma.rn.f32 	%f70, %f62, 0f3FB8AA3B, %f69;
	fma.rn.f32 	%f71, %f62, 0f32A57060, %f70;
	mov.b32 	%r12, %f67;
	shl.b32 	%r13, %r12, 23;
	mov.b32 	%f72, %r13;
	ex2.approx.ftz.f32 	%f73, %f71;
	mul.f32 	%f74, %f73, %f72;
	add.s64 	%rd26, %rd7, %rd8;
	ld.global.f32 	%f75, [%rd26];
	sub.f32 	%f76, %f75, %f60;
	fma.rn.f32 	%f77, %f76, 0f3BBB989D, 0f3F000000;
	cvt.sat.f32.f32 	%f78, %f77;
	fma.rm.f32 	%f79, %f78, %f66, %f65;
	add.f32 	%f80, %f79, 0fCB40007F;
	neg.f32 	%f81, %f80;
	fma.rn.f32 	%f82, %f76, 0f3FB8AA3B, %f81;
	fma.rn.f32 	%f83, %f76, 0f32A57060, %f82;
	mov.b32 	%r14, %f79;
	shl.b32 	%r15, %r14, 23;
	mov.b32 	%f84, %r15;
	ex2.approx.ftz.f32 	%f85, %f83;
	mul.f32 	%f86, %f85, %f84;
	div.rn.f32 	%f87, %f86, %f74;
	st.global.f32 	[%rd26], %f87;
	ret;

}


// ===== COMPILED SASS (sm_100) =====

	.target	sm_100

	.elftype	@"ET_EXEC"


//--------------------- .note.nv.tkinfo           --------------------------
	.section	.note.nv.tkinfo,"",@"SHT_NOTE"
	.sectionflags	@"SHF_NOTE_NV_TKINFO"
	.tkinfo
        /*0018*/ 	.word	0x00000002
        /*0030*/ 	.string	""
        /*0030*/ 	.string	"ptxas"
        /*0030*/ 	.string	"Cuda compilation tools, release 13.0, V13.0.88"
        /*0030*/ 	.string	"Build cuda_13.0.r13.0/compiler.36424714_0"
        /*0030*/ 	.string	"-arch sm_100 -m 64 "



//--------------------- .note.nv.cuinfo           --------------------------
	.section	.note.nv.cuinfo,"",@"SHT_NOTE"
	.sectionflags	@"SHF_NOTE_NV_CUINFO"
        /*0018*/ 	.short	0x0002
        /*001a*/ 	.short	0x0064
        /*001c*/ 	.short	0x0082
	.zero		2


//--------------------- .nv.info                  --------------------------
	.section	.nv.info,"",@"SHT_CUDA_INFO"
	.align	4


	//----- nvinfo : EIATTR_REGCOUNT
	.align		4
        /*0000*/ 	.byte	0x04, 0x2f
        /*0002*/ 	.short	(.L_1 - .L_0)
	.align		4
.L_0:
        /*0004*/ 	.word	index@(_Z13cudaMatrixAddPfS_S_)
        /*0008*/ 	.word	0x0000000c


	//----- nvinfo : EIATTR_FRAME_SIZE
	.align		4
.L_1:
        /*000c*/ 	.byte	0x04, 0x11
        /*000e*/ 	.short	(.L_3 - .L_2)
	.align		4
.L_2:
        /*0010*/ 	.word	index@(_Z13cudaMatrixAddPfS_S_)
        /*0014*/ 	.word	0x00000000


	//----- nvinfo : EIATTR_REGCOUNT
	.align		4
.L_3:
        /*0018*/ 	.byte	0x04, 0x2f
        /*001a*/ 	.short	(.L_5 - .L_4)
	.align		4
.L_4:
        /*001c*/ 	.word	index@(_Z14cudaMatrixMultPfS_S_)
        /*0020*/ 	.word	0x0000001e


	//----- nvinfo : EIATTR_FRAME_SIZE
	.align		4
.L_5:
        /*0024*/ 	.byte	0x04, 0x11
        /*0026*/ 	.short	(.L_7 - .L_6)
	.align		4
.L_6:
        /*0028*/ 	.word	index@(_Z14cudaMatrixMultPfS_S_)
        /*002c*/ 	.word	0x00000000


	//----- nvinfo : EIATTR_REGCOUNT
	.align		4
.L_7:
        /*0030*/ 	.byte	0x04, 0x2f
        /*0032*/ 	.short	(.L_9 - .L_8)
	.align		4
.L_8:
        /*0034*/ 	.word	index@(_Z8zero_padPfS_)
        /*0038*/ 	.word	0x0000000a


	//----- nvinfo : EIATTR_FRAME_SIZE
	.align		4
.L_9:
        /*003c*/ 	.byte	0x04, 0x11
        /*003e*/ 	.short	(.L_11 - .L_10)
	.align		4
.L_10:
        /*0040*/ 	.word	index@(_Z8zero_padPfS_)
        /*0044*/ 	.word	0x00000000


	//----- nvinfo : EIATTR_REGCOUNT
	.align		4
.L_11:
        /*0048*/ 	.byte	0x04, 0x2f
        /*004a*/ 	.short	(.L_13 - .L_12)
	.align		4
.L_12:
        /*004c*/ 	.word	index@(_Z15cudaConvolutionPfS_S_)
        /*0050*/ 	.word	0x00000020


	//----- nvinfo : EIATTR_FRAME_SIZE
	.align		4
.L_13:
        /*0054*/ 	.byte	0x04, 0x11
        /*0056*/ 	.short	(.L_15 - .L_14)
	.align		4
.L_14:
        /*0058*/ 	.word	index@(_Z15cudaConvolutionPfS_S_)
        /*005c*/ 	.word	0x00000000


	//----- nvinfo : EIATTR_REGCOUNT
	.align		4
.L_15:
        /*0060*/ 	.byte	0x04, 0x2f
        /*0062*/ 	.short	(.L_17 - .L_16)
	.align		4
.L_16:
        /*0064*/ 	.word	index@(_Z16cudaDownSamplingPfS_)
        /*0068*/ 	.word	0x00000010


	//----- nvinfo : EIATTR_FRAME_SIZE
	.align		4
.L_17:
        /*006c*/ 	.byte	0x04, 0x11
        /*006e*/ 	.short	(.L_19 - .L_18)
	.align		4
.L_18:
        /*0070*/ 	.word	index@(_Z16cudaDownSamplingPfS_)
        /*0074*/ 	.word	0x00000000


	//----- nvinfo : EIATTR_REGCOUNT
	.align		4
.L_19:
        /*0078*/ 	.byte	0x04, 0x2f
        /*007a*/ 	.short	(.L_21 - .L_20)
	.align		4
.L_20:
        /*007c*/ 	.word	index@(_Z14cudaDensetanh1PfS_S_S_)
        /*0080*/ 	.word	0x00000020


	//----- nvinfo : EIATTR_FRAME_SIZE
	.align		4
.L_21:
        /*0084*/ 	.byte	0x04, 0x11
        /*0086*/ 	.short	(.L_23 - .L_22)
	.align		4
.L_22:
        /*0088*/ 	.word	index@(_Z14cudaDensetanh1PfS_S_S_)
        /*008c*/ 	.word	0x00000000


	//----- nvinfo : EIATTR_REGCOUNT
	.align		4
.L_23:
        /*0090*/ 	.byte	0x04, 0x2f
        /*0092*/ 	.short	(.L_25 - .L_24)
	.align		4
.L_24:
        /*0094*/ 	.word	index@(_Z14cudaDensetanh2PfS_S_S_)
        /*0098*/ 	.word	0x0000001a


	//----- nvinfo : EIATTR_FRAME_SIZE
	.align		4
.L_25:
        /*009c*/ 	.byte	0x04, 0x11
        /*009e*/ 	.short	(.L_27 - .L_26)
	.align		4
.L_26:
        /*00a0*/ 	.word	index@(_Z14cudaDensetanh2PfS_S_S_)
        /*00a4*/ 	.word	0x00000000


	//----- nvinfo : EIATTR_REGCOUNT
	.align		4
.L_27:
        /*00a8*/ 	.byte	0x04, 0x2f
        /*00aa*/ 	.short	(.L_29 - .L_28)
	.align		4
.L_28:
        /*00ac*/ 	.word	index@(_Z16cudaDensesoftmaxPfS_S_S_)
        /*00b0*/ 	.word	0x00000020


	//----- nvinfo : EIATTR_FRAME_SIZE
	.align		4
.L_29:
        /*00b4*/ 	.byte	0x04, 0x11
        /*00b6*/ 	.short	(.L_31 - .L_30)
	.align		4
.L_30:
        /*00b8*/ 	.word	index@($__internal_0_$__cuda_sm3x_div_rn_noftz_f32_slowpath)
        /*00bc*/ 	.word	0x00000000


	//----- nvinfo : EIATTR_FRAME_SIZE
	.align		4
.L_31:
        /*00c0*/ 	.byte	0x04, 0x11
        /*00c2*/ 	.short	(.L_33 - .L_32)
	.align		4
.L_32:
        /*00c4*/ 	.word	index@(_Z16cudaDensesoftmaxPfS_S_S_)
        /*00c8*/ 	.word	0x00000000


	//----- nvinfo : EIATTR_MIN_STACK_SIZE
	.align		4
.L_33:
        /*00cc*/ 	.byte	0x04, 0x12
        /*00ce*/ 	.short	(.L_35 - .L_34)
	.align		4
.L_34:
        /*00d0*/ 	.word	index@(_Z16cudaDensesoftmaxPfS_S_S_)
        /*00d4*/ 	.word	0x00000000


	//----- nvinfo : EIATTR_MIN_STACK_SIZE
	.align		4
.L_35:
        /*00d8*/ 	.byte	0x04, 0x12
        /*00da*/ 	.short	(.L_37 - .L_36)
	.align		4
.L_36:
        /*00dc*/ 	.word	index@(_Z14cudaDensetanh2PfS_S_S_)
        /*00e0*/ 	.word	0x00000000


	//----- nvinfo : EIATTR_MIN_STACK_SIZE
	.align		4
.L_37:
        /*00e4*/ 	.byte	0x04, 0x12
        /*00e6*/ 	.short	(.L_39 - .L_38)
	.align		4
.L_38:
        /*00e8*/ 	.word	index@(_Z14cudaDensetanh1PfS_S_S_)
        /*00ec*/ 	.word	0x00000000


	//----- nvinfo : EIATTR_MIN_STACK_SIZE
	.align		4
.L_39:
        /*00f0*/ 	.byte	0x04, 0x12
        /*00f2*/ 	.short	(.L_41 - .L_40)
	.align		4
.L_40:
        /*00f4*/ 	.word	index@(_Z16cudaDownSamplingPfS_)
        /*00f8*/ 	.word	0x00000000


	//----- nvinfo : EIATTR_MIN_STACK_SIZE
	.align		4
.L_41:
        /*00fc*/ 	.byte	0x04, 0x12
        /*00fe*/ 	.short	(.L_43 - .L_42)
	.align		4
.L_42:
        /*0100*/ 	.word	index@(_Z15cudaConvolutionPfS_S_)
        /*0104*/ 	.word	0x00000000


	//----- nvinfo : EIATTR_MIN_STACK_SIZE
	.align		4
.L_43:
        /*0108*/ 	.byte	0x04, 0x12
        /*010a*/ 	.short	(.L_45 - .L_44)
	.align		4
.L_44:
        /*010c*/ 	.word	index@(_Z8zero_padPfS_)
        /*0110*/ 	.word	0x00000000


	//----- nvinfo : EIATTR_MIN_STACK_SIZE
	.align		4
.L_45:
        /*0114*/ 	.byte	0x04, 0x12
        /*0116*/ 	.short	(.L_47 - .L_46)
	.align		4
.L_46:
        /*0118*/ 	.word	index@(_Z14cudaMatrixMultPfS_S_)
        /*011c*/ 	.word	0x00000000


	//----- nvinfo : EIATTR_MIN_STACK_SIZE
	.align		4
.L_47:
        /*0120*/ 	.byte	0x04, 0x12
        /*0122*/ 	.short	(.L_49 - .L_48)
	.align		4
.L_48:
        /*0124*/ 	.word	index@(_Z13cudaMatrixAddPfS_S_)
        /*0128*/ 	.word	0x00000000
.L_49:


//--------------------- .nv.compat                --------------------------
	.section	.nv.compat,"",@"SHT_CUDA_COMPAT_INFO"
	.align	4
        /*0000*/ 	.byte	0x02, 0x09, 0x00, 0x00, 0x02, 0x02, 0x01, 0x00, 0x02, 0x05, 0x05, 0x00, 0x03, 0x07, 0x01, 0x01
        /*0010*/ 	.byte	0x02, 0x03, 0x00, 0x00, 0x02, 0x06, 0x01, 0x00, 0x04, 0x0b, 0x08, 0x00, 0x01, 0x00, 0x00, 0x00
        /*0020*/ 	.byte	0x00, 0x00, 0x00, 0x00


//--------------------- .nv.info._Z16cudaDensesoftmaxPfS_S_S_ --------------------------
	.section	.nv.info._Z16cudaDensesoftmaxPfS_S_S_,"",@"SHT_CUDA_INFO"
	.sectionflags	@""
	.align	4


	//----- nvinfo : EIATTR_CUDA_API_VERSION
	.align		4
        /*0000*/ 	.byte	0x04, 0x37
        /*0002*/ 	.short	(.L_51 - .L_50)
.L_50:
        /*0004*/ 	.word	0x00000082


	//----- nvinfo : EIATTR_KPARAM_INFO
	.align		4
.L_51:
        /*0008*/ 	.byte	0x04, 0x17
        /*000a*/ 	.short	(.L_53 - .L_52)
.L_52:
        /*000c*/ 	.word	0x00000000
        /*0010*/ 	.short	0x0003
        /*0012*/ 	.short	0x0018
        /*0014*/ 	.byte	0x00, 0xf5, 0x21, 0x00


	//----- nvinfo : EIATTR_KPARAM_INFO
	.align		4
.L_53:
        /*0018*/ 	.byte	0x04, 0x17
        /*001a*/ 	.short	(.L_55 - .L_54)
.L_54:
        /*001c*/ 	.word	0x00000000
        /*0020*/ 	.short	0x0002
        /*0022*/ 	.short	0x0010
        /*0024*/ 	.byte	0x00, 0xf5, 0x21, 0x00


	//----- nvinfo : EIATTR_KPARAM_INFO
	.align		4
.L_55:
        /*0028*/ 	.byte	0x04, 0x17
        /*002a*/ 	.short	(.L_57 - .L_56)
.L_56:
        /*002c*/ 	.word	0x00000000
        /*0030*/ 	.short	0x0001
        /*0032*/ 	.short	0x0008
        /*0034*/ 	.byte	0x00, 0xf5, 0x21, 0x00


	//----- nvinfo : EIATTR_KPARAM_INFO
	.align		4
.L_57:
        /*0038*/ 	.byte	0x04, 0x17
        /*003a*/ 	.short	(.L_59 - .L_58)
.L_58:
        /*003c*/ 	.word	0x00000000
        /*0040*/ 	.short	0x0000
        /*0042*/ 	.short	0x0000
        /*0044*/ 	.byte	0x00, 0xf5, 0x21, 0x00


	//----- nvinfo : EIATTR_SPARSE_MMA_MASK
	.align		4
.L_59:
        /*0048*/ 	.byte	0x03, 0x50
        /*004a*/ 	.short	0x0000


	//----- nvinfo : EIATTR_MAXREG_COUNT
	.align		4
        /*004c*/ 	.byte	0x03, 0x1b
        /*004e*/ 	.short	0x00ff


	//----- nvinfo : EIATTR_MERCURY_ISA_VERSION
	.align		4
        /*0050*/ 	.byte	0x03, 0x5f
        /*0052*/ 	.short	0x0101


	//----- nvinfo : EIATTR_VRC_CTA_INIT_COUNT
	.align		4
        /*0054*/ 	.byte	0x02, 0x4a
	.zero		1
	.zero		1


	//----- nvinfo : EIATTR_EXIT_INSTR_OFFSETS
	.align		4
        /*0058*/ 	.byte	0x04, 0x1c
        /*005a*/ 	.short	(.L_61 - .L_60)


	//   ....[0]....
.L_60:
        /*005c*/ 	.word	0x00000990


	//----- nvinfo : EIATTR_CRS_STACK_SIZE
	.align		4
.L_61:
        /*0060*/ 	.byte	0x04, 0x1e
        /*0062*/ 	.short	(.L_63 - .L_62)
.L_62:
        /*0064*/ 	.word	0x00000000


	//----- nvinfo : EIATTR_CBANK_PARAM_SIZE
	.align		4
.L_63:
        /*0068*/ 	.byte	0x03, 0x19
        /*006a*/ 	.short	0x0020


	//----- nvinfo : EIATTR_PARAM_CBANK
	.align		4
        /*006c*/ 	.byte	0x04, 0x0a
        /*006e*/ 	.short	(.L_65 - .L_64)
	.align		4
.L_64:
        /*0070*/ 	.word	index@(.nv.constant0._Z16cudaDensesoftmaxPfS_S_S_)
        /*0074*/ 	.short	0x0380
        /*0076*/ 	.short	0x0020


	//----- nvinfo : EIATTR_SW_WAR
	.align		4
.L_65:
        /*0078*/ 	.byte	0x04, 0x36
        /*007a*/ 	.short	(.L_67 - .L_66)
.L_66:
        /*007c*/ 	.word	0x00000008
.L_67:


//--------------------- .nv.info._Z14cudaDensetanh2PfS_S_S_ --------------------------
	.section	.nv.info._Z14cudaDensetanh2PfS_S_S_,"",@"SHT_CUDA_INFO"
	.sectionflags	@""
	.align	4


	//----- nvinfo : EIATTR_CUDA_API_VERSION
	.align		4
        /*0000*/ 	.byte	0x04, 0x37
        /*0002*/ 	.short	(.L_69 - .L_68)
.L_68:
        /*0004*/ 	.word	0x00000082


	//----- nvinfo : EIATTR_KPARAM_INFO
	.align		4
.L_69:
        /*0008*/ 	.byte	0x04, 0x17
        /*000a*/ 	.short	(.L_71 - .L_70)
.L_70:
        /*000c*/ 	.word	0x00000000
        /*0010*/ 	.short	0x0003
        /*0012*/ 	.short	0x0018
        /*0014*/ 	.byte	0x00, 0xf5, 0x21, 0x00


	//----- nvinfo : EIATTR_KPARAM_INFO
	.align		4
.L_71:
        /*0018*/ 	.byte	0x04, 0x17
        /*001a*/ 	.short	(.L_73 - .L_72)
.L_72:
        /*001c*/ 	.word	0x00000000
        /*0020*/ 	.short	0x0002
        /*0022*/ 	.short	0x0010
        /*0024*/ 	.byte	0x00, 0xf5, 0x21, 0x00


	//----- nvinfo : EIATTR_KPARAM_INFO
	.align		4
.L_73:
        /*0028*/ 	.byte	0x04, 0x17
        /*002a*/ 	.short	(.L_75 - .L_74)
.L_74:
        /*002c*/ 	.word	0x00000000
        /*0030*/ 	.short	0x0001
        /*0032*/ 	.short	0x0008
        /*0034*/ 	.byte	0x00, 0xf5, 0x21, 0x00


	//----- nvinfo : EIATTR_KPARAM_INFO
	.align		4
.L_75:
        /*0038*/ 	.byte	0x04, 0x17
        /*003a*/ 	.short	(.L_77 - .L_76)
.L_76:
        /*003c*/ 	.word	0x00000000
        /*0040*/ 	.short	0x0000
        /*0042*/ 	.short	0x0000
        /*0044*/ 	.byte	0x00, 0xf5, 0x21, 0x00


	//----- nvinfo : EIATTR_SPARSE_MMA_MASK
	.align		4
.L_77:
        /*0048*/ 	.byte	0x03, 0x50
        /*004a*/ 	.short	0x0000


	//----- nvinfo : EIATTR_MAXREG_COUNT
	.align		4
        /*004c*/ 	.byte	0x03, 0x1b
        /*004e*/ 	.short	0x00ff


	//----- nvinfo : EIATTR_MERCURY_ISA_VERSION
	.align		4
        /*0050*/ 	.byte	0x03, 0x5f
        /*0052*/ 	.short	0x0101


	//----- nvinfo : EIATTR_VRC_CTA_INIT_COUNT
	.align		4
        /*0054*/ 	.byte	0x02, 0x4a
	.zero		1
	.zero		1


	//----- nvinfo : EIATTR_EXIT_INSTR_OFFSETS
	.align		4
        /*0058*/ 	.byte	0x04, 0x1c
        /*005a*/ 	.short	(.L_79 - .L_78)


	//   ....[0]....
.L_78:
        /*005c*/ 	.word	0x00002260


	//----- nvinfo : EIATTR_CBANK_PARAM_SIZE
	.align		4
.L_79:
        /*0060*/ 	.byte	0x03, 0x19
        /*0062*/ 	.short	0x0020


	//----- nvinfo : EIATTR_PARAM_CBANK
	.align		4
        /*0064*/ 	.byte	0x04, 0x0a
        /*0066*/ 	.short	(.L_81 - .L_80)
	.align		4
.L_80:
        /*0068*/ 	.word	index@(.nv.constant0._Z14cudaDensetanh2PfS_S_S_)
        /*006c*/ 	.short	0x0380
        /*006e*/ 	.short	0x0020


	//----- nvinfo : EIATTR_SW_WAR
	.align		4
.L_81:
        /*0070*/ 	.byte	0x04, 0x36
        /*0072*/ 	.short	(.L_83 - .L_82)
.L_82:
        /*0074*/ 	.word	0x00000008
.L_83:


//--------------------- .nv.info._Z14cudaDensetanh1PfS_S_S_ --------------------------
	.section	.nv.info._Z14cudaDensetanh1PfS_S_S_,"",@"SHT_CUDA_INFO"
	.sectionflags	@""
	.align	4


	//----- nvinfo : EIATTR_CUDA_API_VERSION
	.align		4
        /*0000*/ 	.byte	0x04, 0x37
        /*0002*/ 	.short	(.L_85 - .L_84)
.L_84:
        /*0004*/ 	.word	0x00000082


	//----- nvinfo : EIATTR_KPARAM_INFO
	.align		4
.L_85:
        /*0008*/ 	.byte	0x04, 0x17
        /*000a*/ 	.short	(.L_87 - .L_86)
.L_86:
        /*000c*/ 	.word	0x00000000
        /*0010*/ 	.short	0x0003
        /*0012*/ 	.short	0x0018
        /*0014*/ 	.byte	0x00, 0xf5, 0x21, 0x00


	//----- nvinfo : EIATTR_KPARAM_INFO
	.align		4
.L_87:
        /*0018*/ 	.byte	0x04, 0x17
        /*001a*/ 	.short	(.L_89 - .L_88)
.L_88:
        /*001c*/ 	.word	0x00000000
        /*0020*/ 	.short	0x0002
        /*0022*/ 	.short	0x0010
        /*0024*/ 	.byte	0x00, 0xf5, 0x21, 0x00


	//----- nvinfo : EIATTR_KPARAM_INFO
	.align		4
.L_89:
        /*0028*/ 	.byte	0x04, 0x17
        /*002a*/ 	.short	(.L_91 - .L_90)
.L_90:
        /*002c*/ 	.word	0x00000000
        /*0030*/ 	.short	0x0001
        /*0032*/ 	.short	0x0008
        /*0034*/ 	.byte	0x00, 0xf5, 0x21, 0x00


	//----- nvinfo : EIATTR_KPARAM_INFO
	.align		4
.L_91:
        /*0038*/ 	.byte	0x04, 0x17
        /*003a*/ 	.short	(.L_93 - .L_92)
.L_92:
        /*003c*/ 	.word	0x00000000
        /*0040*/ 	.short	0x0000
        /*0042*/ 	.short	0x0000
        /*0044*/ 	.byte	0x00, 0xf5, 0x21, 0x00


	//----- nvinfo : EIATTR_SPARSE_MMA_MASK
	.align		4
.L_93:
        /*0048*/ 	.byte	0x03, 0x50
        /*004a*/ 	.short	0x0000


	//----- nvinfo : EIATTR_MAXREG_COUNT
	.align		4
        /*004c*/ 	.byte	0x03, 0x1b
        /*004e*/ 	.short	0x00ff


	//----- nvinfo : EIATTR_MERCURY_ISA_VERSION
	.align		4
        /*0050*/ 	.byte	0x03, 0x5f
        /*0052*/ 	.short	0x0101


	//----- nvinfo : EIATTR_VRC_CTA_INIT_COUNT
	.align		4
        /*0054*/ 	.byte	0x02, 0x4a
	.zero		1
	.zero		1


	//----- nvinfo : EIATTR_EXIT_INSTR_OFFSETS
	.align		4
        /*0058*/ 	.byte	0x04, 0x1c
        /*005a*/ 	.short	(.L_95 - .L_94)


	//   ....[0]....
.L_94:
        /*005c*/ 	.word	0x00000ca0


	//----- nvinfo : EIATTR_CBANK_PARAM_SIZE
	.align		4
.L_95:
        /*0060*/ 	.byte	0x03, 0x19
        /*0062*/ 	.short	0x0020


	//----- nvinfo : EIATTR_PARAM_CBANK
	.align		4
        /*0064*/ 	.byte	0x04, 0x0a
        /*0066*/ 	.short	(.L_97 - .L_96)
	.align		4
.L_96:
        /*0068*/ 	.word	index@(.nv.constant0._Z14cudaDensetanh1PfS_S_S_)
        /*006c*/ 	.short	0x0380
        /*006e*/ 	.short	0x0020


	//----- nvinfo : EIATTR_SW_WAR
	.align		4
.L_97:
        /*0070*/ 	.byte	0x04, 0x36
        /*0072*/ 	.short	(.L_99 - .L_98)
.L_98:
        /*0074*/ 	.word	0x00000008
.L_99:


//--------------------- .nv.info._Z16cudaDownSamplingPfS_ --------------------------
	.section	.nv.info._Z16cudaDownSamplingPfS_,"",@"SHT_CUDA_INFO"
	.sectionflags	@""
	.align	4


	//----- nvinfo : EIATTR_CUDA_API_VERSION
	.align		4
        /*0000*/ 	.byte	0x04, 0x37
        /*0002*/ 	.short	(.L_101 - .L_100)
.L_100:
        /*0004*/ 	.word	0x00000082


	//----- nvinfo : EIATTR_KPARAM_INFO
	.align		4
.L_101:
        /*0008*/ 	.byte	0x04, 0x17
        /*000a*/ 	.short	(.L_103 - .L_102)
.L_102:
        /*000c*/ 	.word	0x00000000
        /*0010*/ 	.short	0x0001
        /*0012*/ 	.short	0x0008
        /*0014*/ 	.byte	0x00, 0xf5, 0x21, 0x00


	//----- nvinfo : EIATTR_KPARAM_INFO
	.align		4
.L_103:
        /*0018*/ 	.byte	0x04, 0x17
        /*001a*/ 	.short	(.L_105 - .L_104)
.L_104:
        /*001c*/ 	.word	0x00000000
        /*0020*/ 	.short	0x0000
        /*0022*/ 	.short	0x0000
        /*0024*/ 	.byte	0x00, 0xf5, 0x21, 0x00


	//----- nvinfo : EIATTR_SPARSE_MMA_MASK
	.align		4
.L_105:
        /*0028*/ 	.byte	0x03, 0x50
        /*002a*/ 	.short	0x0000


	//----- nvinfo : EIATTR_MAXREG_COUNT
	.align		4
        /*002c*/ 	.byte	0x03, 0x1b
        /*002e*/ 	.short	0x00ff


	//----- nvinfo : EIATTR_MERCURY_ISA_VERSION
	.align		4
        /*0030*/ 	.byte	0x03, 0x5f
        /*0032*/ 	.short	0x0101


	//----- nvinfo : EIATTR_VRC_CTA_INIT_COUNT
	.align		4
        /*0034*/ 	.byte	0x02, 0x4a
	.zero		1
	.zero		1


	//----- nvinfo : EIATTR_EXIT_INSTR_OFFSETS
	.align		4
        /*0038*/ 	.byte	0x04, 0x1c
        /*003a*/ 	.short	(.L_107 - .L_106)


	//   ....[0]....
.L_106:
        /*003c*/ 	.word	0x000002e0


	//----- nvinfo : EIATTR_CBANK_PARAM_SIZE
	.align		4
.L_107:
        /*0040*/ 	.byte	0x03, 0x19
        /*0042*/ 	.short	0x0010


	//----- nvinfo : EIATTR_PARAM_CBANK
	.align		4
        /*0044*/ 	.byte	0x04, 0x0a
        /*0046*/ 	.short	(.L_109 - .L_108)
	.align		4
.L_108:
        /*0048*/ 	.word	index@(.nv.constant0._Z16cudaDownSamplingPfS_)
        /*004c*/ 	.short	0x0380
        /*004e*/ 	.short	0x0010


	//----- nvinfo : EIATTR_SW_WAR
	.align		4
.L_109:
        /*0050*/ 	.byte	0x04, 0x36
        /*0052*/ 	.short	(.L_111 - .L_110)
.L_110:
        /*0054*/ 	.word	0x00000008
.L_111:


//--------------------- .nv.info._Z15cudaConvolutionPfS_S_ --------------------------
	.section	.nv.info._Z15cudaConvolutionPfS_S_,"",@"SHT_CUDA_INFO"
	.sectionflags	@""
	.align	4


	//----- nvinfo : EIATTR_CUDA_API_VERSION
	.align		4
        /*0000*/ 	.byte	0x04, 0x37
        /*0002*/ 	.short	(.L_113 - .L_112)
.L_112:
        /*0004*/ 	.word	0x00000082


	//----- nvinfo : EIATTR_KPARAM_INFO
	.align		4
.L_113:
        /*0008*/ 	.byte	0x04, 0x17
        /*000a*/ 	.short	(.L_115 - .L_114)
.L_114:
        /*000c*/ 	.word	0x00000000
        /*0010*/ 	.short	0x0002
        /*0012*/ 	.short	0x0010
        /*0014*/ 	.byte	0x00, 0xf5, 0x21, 0x00


	//----- nvinfo : EIATTR_KPARAM_INFO
	.align		4
.L_115:
        /*0018*/ 	.byte	0x04, 0x17
        /*001a*/ 	.short	(.L_117 - .L_116)
.L_116:
        /*001c*/ 	.word	0x00000000
        /*0020*/ 	.short	0x0001
        /*0022*/ 	.short	0x0008
        /*0024*/ 	.byte	0x00, 0xf5, 0x21, 0x00


	//----- nvinfo : EIATTR_KPARAM_INFO
	.align		4
.L_117:
        /*0028*/ 	.byte	0x04, 0x17
        /*002a*/ 	.short	(.L_119 - .L_118)
.L_118:
        /*002c*/ 	.word	0x00000000
        /*0030*/ 	.short	0x0000
        /*0032*/ 	.short	0x0000
        /*0034*/ 	.byte	0x00, 0xf5, 0x21, 0x00


	//----- nvinfo : EIATTR_SPARSE_MMA_MASK
	.align		4
.L_119:
        /*0038*/ 	.byte	0x03, 0x50
        /*003a*/ 	.short	0x0000


	//----- nvinfo : EIATTR_MAXREG_COUNT
	.align		4
        /*003c*/ 	.byte	0x03, 0x1b
        /*003e*/ 	.short	0x00ff


	//----- nvinfo : EIATTR_MERCURY_ISA_VERSION
	.align		4
        /*0040*/ 	.byte	0x03, 0x5f
        /*0042*/ 	.short	0x0101


	//----- nvinfo : EIATTR_VRC_CTA_INIT_COUNT
	.align		4
        /*0044*/ 	.byte	0x02, 0x4a
	.zero		1
	.zero		1


	//----- nvinfo : EIATTR_EXIT_INSTR_OFFSETS
	.align		4
        /*0048*/ 	.byte	0x04, 0x1c
        /*004a*/ 	.short	(.L_121 - .L_120)


	//   ....[0]....
.L_120:
        /*004c*/ 	.word	0x00000650


	//----- nvinfo : EIATTR_CBANK_PARAM_SIZE
	.align		4
.L_121:
        /*0050*/ 	.byte	0x03, 0x19
        /*0052*/ 	.short	0x0018


	//----- nvinfo : EIATTR_PARAM_CBANK
	.align		4
        /*0054*/ 	.byte	0x04, 0x0a
        /*0056*/ 	.short	(.L_123 - .L_122)
	.align		4
.L_122:
        /*0058*/ 	.word	index@(.nv.constant0._Z15cudaConvolutionPfS_S_)
        /*005c*/ 	.short	0x0380
        /*005e*/ 	.short	0x0018


	//----- nvinfo : EIATTR_SW_WAR
	.align		4
.L_123:
        /*0060*/ 	.byte	0x04, 0x36
        /*0062*/ 	.short	(.L_125 - .L_124)
.L_124:
        /*0064*/ 	.word	0x00000008
.L_125:


//--------------------- .nv.info._Z8zero_padPfS_  --------------------------
	.section	.nv.info._Z8zero_padPfS_,"",@"SHT_CUDA_INFO"
	.sectionflags	@""
	.align	4


	//----- nvinfo : EIATTR_CUDA_API_VERSION
	.align		4
        /*0000*/ 	.byte	0x04, 0x37
        /*0002*/ 	.short	(.L_127 - .L_126)
.L_126:
        /*0004*/ 	.word	0x00000082


	//----- nvinfo : EIATTR_KPARAM_INFO
	.align		4
.L_127:
        /*0008*/ 	.byte	0x04, 0x17
        /*000a*/ 	.short	(.L_129 - .L_128)
.L_128:
        /*000c*/ 	.word	0x00000000
        /*0010*/ 	.short	0x0001
        /*0012*/ 	.short	0x0008
        /*0014*/ 	.byte	0x00, 0xf5, 0x21, 0x00


	//----- nvinfo : EIATTR_KPARAM_INFO
	.align		4
.L_129:
        /*0018*/ 	.byte	0x04, 0x17
        /*001a*/ 	.short	(.L_131 - .L_130)
.L_130:
        /*001c*/ 	.word	0x00000000
        /*0020*/ 	.short	0x0000
        /*0022*/ 	.short	0x0000
        /*0024*/ 	.byte	0x00, 0xf5, 0x21, 0x00


	//----- nvinfo : EIATTR_SPARSE_MMA_MASK
	.align		4
.L_131:
        /*0028*/ 	.byte	0x03, 0x50
        /*002a*/ 	.short	0x0000


	//----- nvinfo : EIATTR_MAXREG_COUNT
	.align		4
        /*002c*/ 	.byte	0x03, 0x1b
        /*002e*/ 	.short	0x00ff


	//----- nvinfo : EIATTR_MERCURY_ISA_VERSION
	.align		4
        /*0030*/ 	.byte	0x03, 0x5f
        /*0032*/ 	.short	0x0101


	//----- nvinfo : EIATTR_VRC_CTA_INIT_COUNT
	.align		4
        /*0034*/ 	.byte	0x02, 0x4a
	.zero		1
	.zero		1


	//----- nvinfo : EIATTR_EXIT_INSTR_OFFSETS
	.align		4
        /*0038*/ 	.byte	0x04, 0x1c
        /*003a*/ 	.short	(.L_133 - .L_132)


	//   ....[0]....
.L_132:
        /*003c*/ 	.word	0x00000100


	//----- nvinfo : EIATTR_CBANK_PARAM_SIZE
	.align		4
.L_133:
        /*0040*/ 	.byte	0x03, 0x19
        /*0042*/ 	.short	0x0010


	//----- nvinfo : EIATTR_PARAM_CBANK
	.align		4
        /*0044*/ 	.byte	0x04, 0x0a
        /*0046*/ 	.short	(.L_135 - .L_134)
	.align		4
.L_134:
        /*0048*/ 	.word	index@(.nv.constant0._Z8zero_padPfS_)
        /*004c*/ 	.short	0x0380
        /*004e*/ 	.short	0x0010


	//----- nvinfo : EIATTR_SW_WAR
	.align		4
.L_135:
        /*0050*/ 	.byte	0x04, 0x36
        /*0052*/ 	.short	(.L_137 - .L_136)
.L_136:
        /*0054*/ 	.word	0x00000008
.L_137:


//--------------------- .nv.info._Z14cudaMatrixMultPfS_S_ --------------------------
	.section	.nv.info._Z14cudaMatrixMultPfS_S_,"",@"SHT_CUDA_INFO"
	.sectionflags	@""
	.align	4


	//----- nvinfo : EIATTR_CUDA_API_VERSION
	.align		4
        /*0000*/ 	.byte	0x04, 0x37
        /*0002*/ 	.short	(.L_139 - .L_138)
.L_138:
        /*0004*/ 	.word	0x00000082


	//----- nvinfo : EIATTR_KPARAM_INFO
	.align		4
.L_139:
        /*0008*/ 	.byte	0x04, 0x17
        /*000a*/ 	.short	(.L_141 - .L_140)
.L_140:
        /*000c*/ 	.word	0x00000000
        /*0010*/ 	.short	0x0002
        /*0012*/ 	.short	0x0010
        /*0014*/ 	.byte	0x00, 0xf5, 0x21, 0x00


	//----- nvinfo : EIATTR_KPARAM_INFO
	.align		4
.L_141:
        /*0018*/ 	.byte	0x04, 0x17
        /*001a*/ 	.short	(.L_143 - .L_142)
.L_142:
        /*001c*/ 	.word	0x00000000
        /*0020*/ 	.short	0x0001
        /*0022*/ 	.short	0x0008
        /*0024*/ 	.byte	0x00, 0xf5, 0x21, 0x00


	//----- nvinfo : EIATTR_KPARAM_INFO
	.align		4
.L_143:
        /*0028*/ 	.byte	0x04, 0x17
        /*002a*/ 	.short	(.L_145 - .L_144)
.L_144:
        /*002c*/ 	.word	0x00000000
        /*0030*/ 	.short	0x0000
        /*0032*/ 	.short	0x0000
        /*0034*/ 	.byte	0x00, 0xf5, 0x21, 0x00


	//----- nvinfo : EIATTR_SPARSE_MMA_MASK
	.align		4
.L_145:
        /*0038*/ 	.byte	0x03, 0x50
        /*003a*/ 	.short	0x0000


	//----- nvinfo : EIATTR_MAXREG_COUNT
	.align		4
        /*003c*/ 	.byte	0x03, 0x1b
        /*003e*/ 	.short	0x00ff


	//----- nvinfo : EIATTR_MERCURY_ISA_VERSION
	.align		4
        /*0040*/ 	.byte	0x03, 0x5f
        /*0042*/ 	.short	0x0101


	//----- nvinfo : EIATTR_VRC_CTA_INIT_COUNT
	.align		4
        /*0044*/ 	.byte	0x02, 0x4a
	.zero		1
	.zero		1


	//----- nvinfo : EIATTR_EXIT_INSTR_OFFSETS
	.align		4
        /*0048*/ 	.byte	0x04, 0x1c
        /*004a*/ 	.short	(.L_147 - .L_146)


	//   ....[0]....
.L_146:
        /*004c*/ 	.word	0x00000e70


	//----- nvinfo : EIATTR_CBANK_PARAM_SIZE
	.align		4
.L_147:
        /*0050*/ 	.byte	0x03, 0x19
        /*0052*/ 	.short	0x0018


	//----- nvinfo : EIATTR_PARAM_CBANK
	.align		4
        /*0054*/ 	.byte	0x04, 0x0a
        /*0056*/ 	.short	(.L_149 - .L_148)
	.align		4
.L_148:
        /*0058*/ 	.word	index@(.nv.constant0._Z14cudaMatrixMultPfS_S_)
        /*005c*/ 	.short	0x0380
        /*005e*/ 	.short	0x0018


	//----- nvinfo : EIATTR_SW_WAR
	.align		4
.L_149:
        /*0060*/ 	.byte	0x04, 0x36
        /*0062*/ 	.short	(.L_151 - .L_150)
.L_150:
        /*0064*/ 	.word	0x00000008
.L_151:


//--------------------- .nv.info._Z13cudaMatrixAddPfS_S_ --------------------------
	.section	.nv.info._Z13cudaMatrixAddPfS_S_,"",@"SHT_CUDA_INFO"
	.sectionflags	@""
	.align	4


	//----- nvinfo : EIATTR_CUDA_API_VERSION
	.align		4
        /*0000*/ 	.byte	0x04, 0x37
        /*0002*/ 	.short	(.L_153 - .L_152)
.L_152:
        /*0004*/ 	.word	0x00000082


	//----- nvinfo : EIATTR_KPARAM_INFO
	.align		4
.L_153:
        /*0008*/ 	.byte	0x04, 0x17
        /*000a*/ 	.short	(.L_155 - .L_154)
.L_154:
        /*000c*/ 	.word	0x00000000
        /*0010*/ 	.short	0x0002
        /*0012*/ 	.short	0x0010
        /*0014*/ 	.byte	0x00, 0xf5, 0x21, 0x00


	//----- nvinfo : EIATTR_KPARAM_INFO
	.align		4
.L_155:
        /*0018*/ 	.byte	0x04, 0x17
        /*001a*/ 	.short	(.L_157 - .L_156)
.L_156:
        /*001c*/ 	.word	0x00000000
        /*0020*/ 	.short	0x0001
        /*0022*/ 	.short	0x0008
        /*0024*/ 	.byte	0x00, 0xf5, 0x21, 0x00


	//----- nvinfo : EIATTR_KPARAM_INFO
	.align		4
.L_157:
        /*0028*/ 	.byte	0x04, 0x17
        /*002a*/ 	.short	(.L_159 - .L_158)
.L_158:
        /*002c*/ 	.word	0x00000000
        /*0030*/ 	.short	0x0000
        /*0032*/ 	.short	0x0000
        /*0034*/ 	.byte	0x00, 0xf5, 0x21, 0x00


	//----- nvinfo : EIATTR_SPARSE_MMA_MASK
	.align		4
.L_159:
        /*0038*/ 	.byte	0x03, 0x50
        /*003a*/ 	.short	0x0000


	//----- nvinfo : EIATTR_MAXREG_COUNT
	.align		4
        /*003c*/ 	.byte	0x03, 0x1b
        /*003e*/ 	.short	0x00ff


	//----- nvinfo : EIATTR_MERCURY_ISA_VERSION
	.align		4
        /*0040*/ 	.byte	0x03, 0x5f
        /*0042*/ 	.short	0x0101


	//----- nvinfo : EIATTR_VRC_CTA_INIT_COUNT
	.align		4
        /*0044*/ 	.byte	0x02, 0x4a
	.zero		1
	.zero		1


	//----- nvinfo : EIATTR_EXIT_INSTR_OFFSETS
	.align		4
        /*0048*/ 	.byte	0x04, 0x1c
        /*004a*/ 	.short	(.L_161 - .L_160)


	//   ....[0]....
.L_160:
        /*004c*/ 	.word	0x00000100


	//----- nvinfo : EIATTR_CBANK_PARAM_SIZE
	.align		4
.L_161:
        /*0050*/ 	.byte	0x03, 0x19
        /*0052*/ 	.short	0x0018


	//----- nvinfo : EIATTR_PARAM_CBANK
	.align		4
        /*0054*/ 	.byte	0x04, 0x0a
        /*0056*/ 	.short	(.L_163 - .L_162)
	.align		4
.L_162:
        /*0058*/ 	.word	index@(.nv.constant0._Z13cudaMatrixAddPfS_S_)
        /*005c*/ 	.short	0x0380
        /*005e*/ 	.short	0x0018


	//----- nvinfo : EIATTR_SW_WAR
	.align		4
.L_163:
        /*0060*/ 	.byte	0x04, 0x36
        /*0062*/ 	.short	(.L_165 - .L_164)
.L_164:
        /*0064*/ 	.word	0x00000008
.L_165:


//--------------------- .nv.callgraph             --------------------------
	.section	.nv.callgraph,"",@"SHT_CUDA_CALLGRAPH"
	.align	4
	.sectionentsize	8
	.align		4
        /*0000*/ 	.word	0x00000000
	.align		4
        /*0004*/ 	.word	0xffffffff
	.align		4
        /*0008*/ 	.word	0x00000000
	.align		4
        /*000c*/ 	.word	0xfffffffe
	.align		4
        /*0010*/ 	.word	0x00000000
	.align		4
        /*0014*/ 	.word	0xfffffffd
	.align		4
        /*0018*/ 	.word	0x00000000
	.align		4
        /*001c*/ 	.word	0xfffffffc


//--------------------- .text._Z16cudaDensesoftmaxPfS_S_S_ --------------------------
	.section	.text._Z16cudaDensesoftmaxPfS_S_S_,"ax",@progbits
	.align	128
        .global         _Z16cudaDensesoftmaxPfS_S_S_
        .type           _Z16cudaDensesoftmaxPfS_S_S_,@function
        .size           _Z16cudaDensesoftmaxPfS_S_S_,(.L_x_30 - _Z16cudaDensesoftmaxPfS_S_S_)
        .other          _Z16cudaDensesoftmaxPfS_S_S_,@"STO_CUDA_ENTRY STV_DEFAULT"
_Z16cudaDensesoftmaxPfS_S_S_:
.text._Z16cudaDensesoftmaxPfS_S_S_:
[----:B------:R-:W-:Y:S01]  /*0000*/  LDC R1, c[0x0][0x37c] ;  /* 0x0000df00ff017b82 */ /* 0x000fe20000000800 */
[----:B------:R-:W0:Y:S07]  /*0010*/  S2R R11, SR_TID.X ;  /* 0x00000000000b7919 */ /* 0x000e2e0000002100 */
[----:B------:R-:W0:Y:S01]  /*0020*/  LDC.64 R4, c[0x0][0x380] ;  /* 0x0000e000ff047b82 */ /* 0x000e220000000a00 */
[----:B------:R-:W1:Y:S07]  /*0030*/  LDCU.64 UR4, c[0x0][0x358] ;  /* 0x00006b00ff0477ac */ /* 0x000e6e0008000a00 */
[----:B------:R-:W2:Y:S01]  /*0040*/  LDC.64 R6, c[0x0][0x388] ;  /* 0x0000e200ff067b82 */ /* 0x000ea20000000a00 */
[----:B0-----:R-:W-:-:S04]  /*0050*/  IMAD.WIDE.U32 R4, R11, 0x4, R4 ;  /* 0x000000040b047825 */ /* 0x001fc800078e0004 */
[----:B--2---:R-:W-:Y:S01]  /*0060*/  IMAD.WIDE.U32 R14, R11, 0x4, R6 ;  /* 0x000000040b0e7825 */ /* 0x004fe200078e0006 */
[----:B-1----:R-:W2:Y:S04]  /*0070*/  LDG.E R9, desc[UR4][R4.64] ;  /* 0x0000000404097981 */ /* 0x002ea8000c1e1900 */
[----:B------:R-:W2:Y:S01]  /*0080*/  LDG.E R8, desc[UR4][R14.64] ;  /* 0x000000040e087981 */ /* 0x000ea2000c1e1900 */
[----:B------:R-:W0:Y:S08]  /*0090*/  LDC R0, c[0x0][0x360] ;  /* 0x0000d800ff007b82 */ /* 0x000e300000000800 */
[----:B------:R-:W1:Y:S01]  /*00a0*/  LDC.64 R2, c[0x0][0x398] ;  /* 0x0000e600ff027b82 */ /* 0x000e620000000a00 */
[----:B0-----:R-:W-:-:S04]  /*00b0*/  IMAD.WIDE R16, R0, 0x4, R14 ;  /* 0x0000000400107825 */ /* 0x001fc800078e020e */
[----:B--2---:R-:W-:-:S05]  /*00c0*/  FMUL R9, R9, R8 ;  /* 0x0000000809097220 */ /* 0x004fca0000400000 */
[----:B-1----:R-:W-:Y:S04]  /*00d0*/  STG.E desc[UR4][R2.64], R9 ;  /* 0x0000000902007986 */ /* 0x002fe8000c101904 */
[----:B------:R-:W2:Y:S04]  /*00e0*/  LDG.E R13, desc[UR4][R4.64] ;  /* 0x00000004040d7981 */ /* 0x000ea8000c1e1900 */
[----:B------:R-:W2:Y:S01]  /*00f0*/  LDG.E R8, desc[UR4][R16.64] ;  /* 0x0000000410087981 */ /* 0x000ea2000c1e1900 */
[----:B------:R-:W-:-:S04]  /*0100*/  IMAD.WIDE R18, R0, 0x4, R16 ;  /* 0x0000000400127825 */ /* 0x000fc800078e0210 */
[----:B--2---:R-:W-:-:S05]  /*0110*/  FMUL R13, R13, R8 ;  /* 0x000000080d0d7220 */ /* 0x004fca0000400000 */
[----:B------:R0:W-:Y:S04]  /*0120*/  STG.E desc[UR4][R2.64+0x4], R13 ;  /* 0x0000040d02007986 */ /* 0x0001e8000c101904 */
        /* <DEDUP_REMOVED lines=10> */
[----:B------:R-:W3:Y:S04]  /*01d0*/  LDG.E R8, desc[UR4][R4.64] ;  /* 0x0000000404087981 */ /* 0x000ee8000c1e1900 */
[----:B------:R-:W3:Y:S01]  /*01e0*/  LDG.E R23, desc[UR4][R24.64] ;  /* 0x0000000418177981 */ /* 0x000ee2000c1e1900 */
[C---:B------:R-:W-:Y:S01]  /*01f0*/  IMAD.WIDE R26, R0.reuse, 0x4, R24 ;  /* 0x00000004001a7825 */ /* 0x040fe200078e0218 */
[----:B------:R-:W-:-:S03]  /*0200*/  IADD3 R21, PT, PT, R0, R0, R11 ;  /* 0x0000000000157210 */ /* 0x000fc60007ffe00b */
[----:B---3--:R-:W-:-:S05]  /*0210*/  FMUL R19, R8, R23 ;  /* 0x0000001708137220 */ /* 0x008fca0000400000 */
[----:B------:R3:W-:Y:S04]  /*0220*/  STG.E desc[UR4][R2.64+0x10], R19 ;  /* 0x0000101302007986 */ /* 0x0007e8000c101904 */
[----:B------:R-:W4:Y:S04]  /*0230*/  LDG.E R26, desc[UR4][R26.64] ;  /* 0x000000041a1a7981 */ /* 0x000f28000c1e1900 */
[----:B------:R-:W4:Y:S01]  /*0240*/  LDG.E R23, desc[UR4][R4.64] ;  /* 0x0000000404177981 */ /* 0x000f22000c1e1900 */
[----:B------:R-:W-:-:S04]  /*0250*/  IADD3 R21, PT, PT, R0, R21, R0 ;  /* 0x0000001500157210 */ /* 0x000fc80007ffe000 */
[----:B------:R-:W-:-:S05]  /*0260*/  IADD3 R8, PT, PT, R0, R21, R0 ;  /* 0x0000001500087210 */ /* 0x000fca0007ffe000 */
[----:B------:R-:W-:-:S04]  /*0270*/  IMAD.WIDE.U32 R28, R8, 0x4, R6 ;  /* 0x00000004081c7825 */ /* 0x000fc800078e0006 */
[----:B----4-:R-:W-:-:S05]  /*0280*/  FMUL R23, R23, R26 ;  /* 0x0000001a17177220 */ /* 0x010fca0000400000 */
[----:B------:R4:W-:Y:S04]  /*0290*/  STG.E desc[UR4][R2.64+0x14], R23 ;  /* 0x0000141702007986 */ /* 0x0009e8000c101904 */
[----:B------:R-:W5:Y:S04]  /*02a0*/  LDG.E R28, desc[UR4][R28.64] ;  /* 0x000000041c1c7981 */ /* 0x000f68000c1e1900 */
[----:B------:R-:W5:Y:S01]  /*02b0*/  LDG.E R21, desc[UR4][R4.64] ;  /* 0x0000000404157981 */ /* 0x000f62000c1e1900 */
[----:B------:R-:W-:-:S04]  /*02c0*/  IMAD.IADD R10, R8, 0x1, R0 ;  /* 0x00000001080a7824 */ /* 0x000fc800078e0200 */
[----:B------:R-:W-:-:S04]  /*02d0*/  IMAD.WIDE.U32 R24, R10, 0x4, R6 ;  /* 0x000000040a187825 */ /* 0x000fc800078e0006 */
[----:B-----5:R-:W-:-:S05]  /*02e0*/  FMUL R21, R21, R28 ;  /* 0x0000001c15157220 */ /* 0x020fca0000400000 */
[----:B------:R5:W-:Y:S04]  /*02f0*/  STG.E desc[UR4][R2.64+0x18], R21 ;  /* 0x0000181502007986 */ /* 0x000be8000c101904 */
[----:B------:R-:W2:Y:S04]  /*0300*/  LDG.E R25, desc[UR4][R24.64] ;  /* 0x0000000418197981 */ /* 0x000ea8000c1e1900 */
[----:B------:R-:W2:Y:S01]  /*0310*/  LDG.E R8, desc[UR4][R4.64] ;  /* 0x0000000404087981 */ /* 0x000ea2000c1e1900 */
[----:B------:R-:W-:-:S04]  /*0320*/  IMAD.IADD R10, R10, 0x1, R0 ;  /* 0x000000010a0a7824 */ /* 0x000fc800078e0200 */
[----:B------:R-:W-:-:S04]  /*0330*/  IMAD.WIDE.U32 R26, R10, 0x4, R6 ;  /* 0x000000040a1a7825 */ /* 0x000fc800078e0006 */
[----:B--2---:R-:W-:-:S05]  /*0340*/  FMUL R25, R8, R25 ;  /* 0x0000001908197220 */ /* 0x004fca0000400000 */
[----:B------:R2:W-:Y:S04]  /*0350*/  STG.E desc[UR4][R2.64+0x1c], R25 ;  /* 0x00001c1902007986 */ /* 0x0005e8000c101904 */
[----:B------:R-:W3:Y:S04]  /*0360*/  LDG.E R26, desc[UR4][R26.64] ;  /* 0x000000041a1a7981 */ /* 0x000ee8000c1e1900 */
[----:B------:R-:W3:Y:S01]  /*0370*/  LDG.E R29, desc[UR4][R4.64] ;  /* 0x00000004041d7981 */ /* 0x000ee2000c1e1900 */
[----:B------:R-:W-:-:S05]  /*0380*/  IADD3 R0, PT, PT, R10, R0, RZ ;  /* 0x000000000a007210 */ /* 0x000fca0007ffe0ff */
[----:B------:R-:W-:-:S04]  /*0390*/  IMAD.WIDE.U32 R6, R0, 0x4, R6 ;  /* 0x0000000400067825 */ /* 0x000fc800078e0006 */
[----:B---3--:R-:W-:-:S05]  /*03a0*/  FMUL R29, R29, R26 ;  /* 0x0000001a1d1d7220 */ /* 0x008fca0000400000 */
[----:B------:R3:W-:Y:S04]  /*03b0*/  STG.E desc[UR4][R2.64+0x20], R29 ;  /* 0x0000201d02007986 */ /* 0x0007e8000c101904 */
[----:B------:R-:W4:Y:S04]  /*03c0*/  LDG.E R8, desc[UR4][R4.64] ;  /* 0x0000000404087981 */ /* 0x000f28000c1e1900 */
[----:B------:R0:W4:Y:S02]  /*03d0*/  LDG.E R0, desc[UR4][R6.64] ;  /* 0x0000000406007981 */ /* 0x000124000c1e1900 */
[----:B0-----:R-:W0:Y:S01]  /*03e0*/  LDC.64 R6, c[0x0][0x390] ;  /* 0x0000e400ff067b82 */ /* 0x001e220000000a00 */
[----:B----4-:R-:W-:-:S05]  /*03f0*/  FMUL R8, R8, R0 ;  /* 0x0000000008087220 */ /* 0x010fca0000400000 */
[----:B------:R4:W-:Y:S04]  /*0400*/  STG.E desc[UR4][R2.64+0x24], R8 ;  /* 0x0000240802007986 */ /* 0x0009e8000c101904 */
[----:B0-----:R-:W5:Y:S02]  /*0410*/  LDG.E R0, desc[UR4][R6.64] ;  /* 0x0000000406007981 */ /* 0x001f64000c1e1900 */
[----:B-----5:R-:W-:-:S05]  /*0420*/  FADD R0, R9, R0 ;  /* 0x0000000009007221 */ /* 0x020fca0000000000 */
[----:B------:R0:W-:Y:S04]  /*0430*/  STG.E desc[UR4][R2.64], R0 ;  /* 0x0000000002007986 */ /* 0x0001e8000c101904 */
[----:B------:R-:W5:Y:S02]  /*0440*/  LDG.E R10, desc[UR4][R6.64+0x4] ;  /* 0x00000404060a7981 */ /* 0x000f64000c1e1900 */
[----:B-----5:R-:W-:-:S05]  /*0450*/  FADD R13, R13, R10 ;  /* 0x0000000a0d0d7221 */ /* 0x020fca0000000000 */
[----:B------:R-:W-:Y:S04]  /*0460*/  STG.E desc[UR4][R2.64+0x4], R13 ;  /* 0x0000040d02007986 */ /* 0x000fe8000c101904 */
[----:B------:R-:W1:Y:S02]  /*0470*/  LDG.E R4, desc[UR4][R6.64+0x8] ;  /* 0x0000080406047981 */ /* 0x000e64000c1e1900 */
[----:B-1----:R-:W-:-:S05]  /*0480*/  FADD R15, R15, R4 ;  /* 0x000000040f0f7221 */ /* 0x002fca0000000000 */
[----:B------:R-:W-:Y:S04]  /*0490*/  STG.E desc[UR4][R2.64+0x8], R15 ;  /* 0x0000080f02007986 */ /* 0x000fe8000c101904 */
[----:B------:R-:W5:Y:S02]  /*04a0*/  LDG.E R4, desc[UR4][R6.64+0xc] ;  /* 0x00000c0406047981 */ /* 0x000f64000c1e1900 */
[----:B-----5:R-:W-:-:S05]  /*04b0*/  FADD R17, R17, R4 ;  /* 0x0000000411117221 */ /* 0x020fca0000000000 */
        /* <DEDUP_REMOVED lines=10> */
[----:B------:R-:W2:Y:S02]  /*0560*/  LDG.E R4, desc[UR4][R6.64+0x1c] ;  /* 0x00001c0406047981 */ /* 0x000ea4000c1e1900 */
[----:B--2---:R-:W-:-:S05]  /*0570*/  FADD R25, R25, R4 ;  /* 0x0000000419197221 */ /* 0x004fca0000000000 */
[----:B------:R-:W-:Y:S04]  /*0580*/  STG.E desc[UR4][R2.64+0x1c], R25 ;  /* 0x00001c1902007986 */ /* 0x000fe8000c101904 */
[----:B------:R-:W3:Y:S02]  /*0590*/  LDG.E R4, desc[UR4][R6.64+0x20] ;  /* 0x0000200406047981 */ /* 0x000ee4000c1e1900 */
[----:B---3--:R-:W-:Y:S02]  /*05a0*/  FADD R29, R29, R4 ;  /* 0x000000041d1d7221 */ /* 0x008fe40000000000 */
[----:B------:R-:W1:Y:S03]  /*05b0*/  LDC.64 R4, c[0x0][0x398] ;  /* 0x0000e600ff047b82 */ /* 0x000e660000000a00 */
[----:B------:R-:W-:Y:S04]  /*05c0*/  STG.E desc[UR4][R2.64+0x20], R29 ;  /* 0x0000201d02007986 */ /* 0x000fe8000c101904 */
[----:B------:R-:W2:Y:S01]  /*05d0*/  LDG.E R27, desc[UR4][R6.64+0x24] ;  /* 0x00002404061b7981 */ /* 0x000ea2000c1e1900 */
[----:B-1----:R-:W-:Y:S01]  /*05e0*/  IMAD.WIDE.U32 R4, R11, 0x4, R4 ;  /* 0x000000040b047825 */ /* 0x002fe200078e0004 */
[----:B------:R-:W-:-:S04]  /*05f0*/  FSETP.GT.AND P0, PT, R0, R9, PT ;  /* 0x000000090000720b */ /* 0x000fc80003f04000 */
[----:B------:R-:W-:-:S04]  /*0600*/  FSEL R10, R0, R9, P0 ;  /* 0x00000009000a7208 */ /* 0x000fc80000000000 */
[----:B------:R-:W-:-:S04]  /*0610*/  FSETP.GT.AND P0, PT, R13, R10, PT ;  /* 0x0000000a0d00720b */ /* 0x000fc80003f04000 */
[----:B------:R-:W-:-:S04]  /*0620*/  FSEL R10, R13, R10, P0 ;  /* 0x0000000a0d0a7208 */ /* 0x000fc80000000000 */
[----:B------:R-:W-:-:S04]  /*0630*/  FSETP.GT.AND P0, PT, R15, R10, PT ;  /* 0x0000000a0f00720b */ /* 0x000fc80003f04000 */
[----:B------:R-:W-:-:S04]  /*0640*/  FSEL R10, R15, R10, P0 ;  /* 0x0000000a0f0a7208 */ /* 0x000fc80000000000 */
[----:B------:R-:W-:-:S04]  /*0650*/  FSETP.GT.AND P0, PT, R17, R10, PT ;  /* 0x0000000a1100720b */ /* 0x000fc80003f04000 */
[----:B------:R-:W-:-:S04]  /*0660*/  FSEL R10, R17, R10, P0 ;  /* 0x0000000a110a7208 */ /* 0x000fc80000000000 */
[----:B------:R-:W-:-:S04]  /*0670*/  FSETP.GT.AND P0, PT, R19, R10, PT ;  /* 0x0000000a1300720b */ /* 0x000fc80003f04000 */
[----:B------:R-:W-:Y:S01]  /*0680*/  FSEL R10, R19, R10, P0 ;  /* 0x0000000a130a7208 */ /* 0x000fe20000000000 */
[----:B--2---:R-:W-:-:S05]  /*0690*/  FADD R27, R8, R27 ;  /* 0x0000001b081b7221 */ /* 0x004fca0000000000 */
[----:B------:R1:W-:Y:S04]  /*06a0*/  STG.E desc[UR4][R2.64+0x24], R27 ;  /* 0x0000241b02007986 */ /* 0x0003e8000c101904 */
[----:B----4-:R-:W2:Y:S01]  /*06b0*/  LDG.E R8, desc[UR4][R4.64] ;  /* 0x0000000404087981 */ /* 0x010ea2000c1e1900 */
[CC--:B------:R-:W-:Y:S01]  /*06c0*/  FSETP.GT.AND P0, PT, R23.reuse, R10.reuse, PT ;  /* 0x0000000a1700720b */ /* 0x0c0fe20003f04000 */
[----:B0-----:R-:W-:Y:S01]  /*06d0*/  FADD R0, RZ, R0 ;  /* 0x00000000ff007221 */ /* 0x001fe20000000000 */
[----:B------:R-:W-:Y:S01]  /*06e0*/  IMAD.MOV.U32 R7, RZ, RZ, 0x3bbb989d ;  /* 0x3bbb989dff077424 */ /* 0x000fe200078e00ff */
[----:B------:R-:W-:Y:S01]  /*06f0*/  BSSY.RECONVERGENT B0, `(.L_x_0) ;  /* 0x0000028000007945 */ /* 0x000fe20003800200 */
[----:B------:R-:W-:Y:S01]  /*0700*/  FSEL R10, R23, R10, P0 ;  /* 0x0000000a170a7208 */ /* 0x000fe20000000000 */
[----:B------:R-:W-:-:S03]  /*0710*/  IMAD.MOV.U32 R9, RZ, RZ, 0x437c0000 ;  /* 0x437c0000ff097424 */ /* 0x000fc600078e00ff */
[----:B------:R-:W-:-:S04]  /*0720*/  FSETP.GT.AND P0, PT, R21, R10, PT ;  /* 0x0000000a1500720b */ /* 0x000fc80003f04000 */
[----:B------:R-:W-:-:S04]  /*0730*/  FSEL R10, R21, R10, P0 ;  /* 0x0000000a150a7208 */ /* 0x000fc80000000000 */
[----:B------:R-:W-:-:S04]  /*0740*/  FSETP.GT.AND P0, PT, R25, R10, PT ;  /* 0x0000000a1900720b */ /* 0x000fc80003f04000 */
[----:B------:R-:W-:-:S04]  /*0750*/  FSEL R10, R25, R10, P0 ;  /* 0x0000000a190a7208 */ /* 0x000fc80000000000 */
[----:B------:R-:W-:-:S04]  /*0760*/  FSETP.GT.AND P0, PT, R29, R10, PT ;  /* 0x0000000a1d00720b */ /* 0x000fc80003f04000 */
[----:B------:R-:W-:-:S04]  /*0770*/  FSEL R10, R29, R10, P0 ;  /* 0x0000000a1d0a7208 */ /* 0x000fc80000000000 */
[----:B------:R-:W-:-:S04]  /*0780*/  FSETP.GT.AND P0, PT, R27, R10, PT ;  /* 0x0000000a1b00720b */ /* 0x000fc80003f04000 */
[----:B-1----:R-:W-:-:S05]  /*0790*/  FSEL R27, R27, R10, P0 ;  /* 0x0000000a1b1b7208 */ /* 0x002fca0000000000 */
[----:B------:R-:W-:-:S04]  /*07a0*/  FADD R0, -R27, R0 ;  /* 0x000000001b007221 */ /* 0x000fc80000000100 */
[----:B------:R-:W-:-:S04]  /*07b0*/  FFMA.SAT R2, R0, R7, 0.5 ;  /* 0x3f00000000027423 */ /* 0x000fc80000002007 */
[----:B------:R-:W-:-:S04]  /*07c0*/  FFMA.RM R2, R2, R9, 12582913 ;  /* 0x4b40000102027423 */ /* 0x000fc80000004009 */
[C---:B------:R-:W-:Y:S01]  /*07d0*/  FADD R3, R2.reuse, -12583039 ;  /* 0xcb40007f02037421 */ /* 0x040fe20000000000 */
[----:B------:R-:W-:-:S03]  /*07e0*/  SHF.L.U32 R2, R2, 0x17, RZ ;  /* 0x0000001702027819 */ /* 0x000fc600000006ff */
[----:B------:R-:W-:-:S04]  /*07f0*/  FFMA R3, R0, 1.4426950216293334961, -R3 ;  /* 0x3fb8aa3b00037823 */ /* 0x000fc80000000803 */
[----:B------:R-:W-:-:S06]  /*0800*/  FFMA R3, R0, 1.925963033500011079e-08, R3 ;  /* 0x32a5706000037823 */ /* 0x000fcc0000000003 */
[----:B------:R-:W0:Y:S02]  /*0810*/  MUFU.EX2 R3, R3 ;  /* 0x0000000300037308 */ /* 0x000e240000000800 */
[----:B0-----:R-:W-:-:S06]  /*0820*/  FMUL R3, R2, R3 ;  /* 0x0000000302037220 */ /* 0x001fcc0000400000 */
[----:B------:R-:W0:Y:S01]  /*0830*/  MUFU.RCP R2, R3 ;  /* 0x0000000300027308 */ /* 0x000e220000001000 */
[----:B--2---:R-:W-:-:S04]  /*0840*/  FADD R8, -R27, R8 ;  /* 0x000000081b087221 */ /* 0x004fc80000000100 */
[----:B------:R-:W-:-:S04]  /*0850*/  FFMA.SAT R0, R8, R7, 0.5 ;  /* 0x3f00000008007423 */ /* 0x000fc80000002007 */
[----:B------:R-:W-:Y:S01]  /*0860*/  FFMA.RM R0, R0, R9, 12582913 ;  /* 0x4b40000100007423 */ /* 0x000fe20000004009 */
[----:B0-----:R-:W-:-:S03]  /*0870*/  FFMA R9, -R3, R2, 1 ;  /* 0x3f80000003097423 */ /* 0x001fc60000000102 */
[C---:B------:R-:W-:Y:S01]  /*0880*/  FADD R7, R0.reuse, -12583039 ;  /* 0xcb40007f00077421 */ /* 0x040fe20000000000 */
[----:B------:R-:W-:Y:S02]  /*0890*/  IMAD.SHL.U32 R0, R0, 0x800000, RZ ;  /* 0x0080000000007824 */ /* 0x000fe400078e00ff */
[----:B------:R-:W-:Y:S01]  /*08a0*/  FFMA R9, R2, R9, R2 ;  /* 0x0000000902097223 */ /* 0x000fe20000000002 */
[----:B------:R-:W-:-:S04]  /*08b0*/  FFMA R7, R8, 1.4426950216293334961, -R7 ;  /* 0x3fb8aa3b08077823 */ /* 0x000fc80000000807 */
[----:B------:R-:W-:-:S06]  /*08c0*/  FFMA R7, R8, 1.925963033500011079e-08, R7 ;  /* 0x32a5706008077823 */ /* 0x000fcc0000000007 */
[----:B------:R-:W0:Y:S02]  /*08d0*/  MUFU.EX2 R7, R7 ;  /* 0x0000000700077308 */ /* 0x000e240000000800 */
[----:B0-----:R-:W-:-:S06]  /*08e0*/  FMUL R0, R0, R7 ;  /* 0x0000000700007220 */ /* 0x001fcc0000400000 */
[----:B------:R-:W0:Y:S01]  /*08f0*/  FCHK P0, R0, R3 ;  /* 0x0000000300007302 */ /* 0x000e220000000000 */
[----:B------:R-:W-:-:S04]  /*0900*/  FFMA R2, R0, R9, RZ ;  /* 0x0000000900027223 */ /* 0x000fc800000000ff */
[----:B------:R-:W-:-:S04]  /*0910*/  FFMA R6, -R3, R2, R0 ;  /* 0x0000000203067223 */ /* 0x000fc80000000100 */
[----:B------:R-:W-:Y:S01]  /*0920*/  FFMA R9, R9, R6, R2 ;  /* 0x0000000609097223 */ /* 0x000fe20000000002 */
[----:B0-----:R-:W-:Y:S06]  /*0930*/  @!P0 BRA `(.L_x_1) ;  /* 0x00000000000c8947 */ /* 0x001fec0003800000 */
[----:B------:R-:W-:-:S07]  /*0940*/  MOV R2, 0x960 ;  /* 0x0000096000027802 */ /* 0x000fce0000000f00 */
[----:B------:R-:W-:Y:S05]  /*0950*/  CALL.REL.NOINC `($__internal_0_$__cuda_sm3x_div_rn_noftz_f32_slowpath) ;  /* 0x0000000000107944 */ /* 0x000fea0003c00000 */
[----:B------:R-:W-:-:S07]  /*0960*/  MOV R9, R0 ;  /* 0x0000000000097202 */ /* 0x000fce0000000f00 */
.L_x_1:
[----:B------:R-:W-:Y:S05]  /*0970*/  BSYNC.RECONVERGENT B0 ;  /* 0x0000000000007941 */ /* 0x000fea0003800200 */
.L_x_0:
[----:B------:R-:W-:Y:S01]  /*0980*/  STG.E desc[UR4][R4.64], R9 ;  /* 0x0000000904007986 */ /* 0x000fe2000c101904 */
[----:B------:R-:W-:Y:S05]  /*0990*/  EXIT ;  /* 0x000000000000794d */ /* 0x000fea0003800000 */
        .weak           $__internal_0_$__cuda_sm3x_div_rn_noftz_f32_slowpath
        .type           $__internal_0_$__cuda_sm3x_div_rn_noftz_f32_slowpath,@function
        .size           $__internal_0_$__cuda_sm3x_div_rn_noftz_f32_slowpath,(.L_x_30 - $__internal_0_$__cuda_sm3x_div_rn_noftz_f32_slowpath)
$__internal_0_$__cuda_sm3x_div_rn_noftz_f32_slowpath:
[----:B------:R-:W-:Y:S01]  /*09a0*/  SHF.R.U32.HI R7, RZ, 0x17, R3 ;  /* 0x00000017ff077819 */ /* 0x000fe20000011603 */
[----:B------:R-:W-:Y:S01]  /*09b0*/  BSSY.RECONVERGENT B1, `(.L_x_2) ;  /* 0x0000064000017945 */ /* 0x000fe20003800200 */
[--C-:B------:R-:W-:Y:S01]  /*09c0*/  SHF.R.U32.HI R6, RZ, 0x17, R0.reuse ;  /* 0x00000017ff067819 */ /* 0x100fe20000011600 */
[----:B------:R-:W-:Y:S01]  /*09d0*/  IMAD.MOV.U32 R8, RZ, RZ, R0 ;  /* 0x000000ffff087224 */ /* 0x000fe200078e0000 */
[----:B------:R-:W-:Y:S02]  /*09e0*/  LOP3.LUT R7, R7, 0xff, RZ, 0xc0, !PT ;  /* 0x000000ff07077812 */ /* 0x000fe400078ec0ff */
[----:B------:R-:W-:Y:S02]  /*09f0*/  LOP3.LUT R6, R6, 0xff, RZ, 0xc0, !PT ;  /* 0x000000ff06067812 */ /* 0x000fe400078ec0ff */
[----:B------:R-:W-:Y:S01]  /*0a00*/  MOV R9, R3 ;  /* 0x0000000300097202 */ /* 0x000fe20000000f00 */
[----:B------:R-:W-:Y:S01]  /*0a10*/  VIADD R12, R7, 0xffffffff ;  /* 0xffffffff070c7836 */ /* 0x000fe20000000000 */
[----:B------:R-:W-:-:S04]  /*0a20*/  IADD3 R11, PT, PT, R6, -0x1, RZ ;  /* 0xffffffff060b7810 */ /* 0x000fc80007ffe0ff */
[----:B------:R-:W-:-:S04]  /*0a30*/  ISETP.GT.U32.AND P0, PT, R12, 0xfd, PT ;  /* 0x000000fd0c00780c */ /* 0x000fc80003f04070 */
[----:B------:R-:W-:-:S13]  /*0a40*/  ISETP.GT.U32.OR P0, PT, R11, 0xfd, P0 ;  /* 0x000000fd0b00780c */ /* 0x000fda0000704470 */
[----:B------:R-:W-:Y:S01]  /*0a50*/  @!P0 IMAD.MOV.U32 R10, RZ, RZ, RZ ;  /* 0x000000ffff0a8224 */ /* 0x000fe200078e00ff */
[----:B------:R-:W-:Y:S06]  /*0a60*/  @!P0 BRA `(.L_x_3) ;  /* 0x00000000005c8947 */ /* 0x000fec0003800000 */
[----:B------:R-:W-:Y:S02]  /*0a70*/  FSETP.GTU.FTZ.AND P0, PT, |R0|, +INF , PT ;  /* 0x7f8000000000780b */ /* 0x000fe40003f1c200 */
[----:B------:R-:W-:-:S04]  /*0a80*/  FSETP.GTU.FTZ.AND P1, PT, |R3|, +INF , PT ;  /* 0x7f8000000300780b */ /* 0x000fc80003f3c200 */
[----:B------:R-:W-:-:S13]  /*0a90*/  PLOP3.LUT P0, PT, P0, P1, PT, 0xf8, 0x8f ;  /* 0x00000000008f781c */ /* 0x000fda0000703f70 */
[----:B------:R-:W-:Y:S05]  /*0aa0*/  @P0 BRA `(.L_x_4) ;  /* 0x00000004004c0947 */ /* 0x000fea0003800000 */
[----:B------:R-:W-:-:S13]  /*0ab0*/  LOP3.LUT P0, RZ, R9, 0x7fffffff, R8, 0xc8, !PT ;  /* 0x7fffffff09ff7812 */ /* 0x000fda000780c808 */
[----:B------:R-:W-:Y:S05]  /*0ac0*/  @!P0 BRA `(.L_x_5) ;  /* 0x00000004003c8947 */ /* 0x000fea0003800000 */
[C---:B------:R-:W-:Y:S02]  /*0ad0*/  FSETP.NEU.FTZ.AND P2, PT, |R0|.reuse, +INF , PT ;  /* 0x7f8000000000780b */ /* 0x040fe40003f5d200 */
[----:B------:R-:W-:Y:S02]  /*0ae0*/  FSETP.NEU.FTZ.AND P1, PT, |R3|, +INF , PT ;  /* 0x7f8000000300780b */ /* 0x000fe40003f3d200 */
[----:B------:R-:W-:-:S11]  /*0af0*/  FSETP.NEU.FTZ.AND P0, PT, |R0|, +INF , PT ;  /* 0x7f8000000000780b */ /* 0x000fd60003f1d200 */
[----:B------:R-:W-:Y:S05]  /*0b00*/  @!P1 BRA !P2, `(.L_x_5) ;  /* 0x00000004002c9947 */ /* 0x000fea0005000000 */
[----:B------:R-:W-:-:S04]  /*0b10*/  LOP3.LUT P2, RZ, R8, 0x7fffffff, RZ, 0xc0, !PT ;  /* 0x7fffffff08ff7812 */ /* 0x000fc8000784c0ff */
[----:B------:R-:W-:-:S13]  /*0b20*/  PLOP3.LUT P1, PT, P1, P2, PT, 0x2f, 0xf2 ;  /* 0x0000000000f2781c */ /* 0x000fda0000f24577 */
[----:B------:R-:W-:Y:S05]  /*0b30*/  @P1 BRA `(.L_x_6) ;  /* 0x0000000400181947 */ /* 0x000fea0003800000 */
[----:B------:R-:W-:-:S04]  /*0b40*/  LOP3.LUT P1, RZ, R9, 0x7fffffff, RZ, 0xc0, !PT ;  /* 0x7fffffff09ff7812 */ /* 0x000fc8000782c0ff */
[----:B------:R-:W-:-:S13]  /*0b50*/  PLOP3.LUT P0, PT, P0, P1, PT, 0x2f, 0xf2 ;  /* 0x0000000000f2781c */ /* 0x000fda0000702577 */
[----:B------:R-:W-:Y:S05]  /*0b60*/  @P0 BRA `(.L_x_7) ;  /* 0x0000000400000947 */ /* 0x000fea0003800000 */
[----:B------:R-:W-:Y:S02]  /*0b70*/  ISETP.GE.AND P0, PT, R11, RZ, PT ;  /* 0x000000ff0b00720c */ /* 0x000fe40003f06270 */
[----:B------:R-:W-:-:S11]  /*0b80*/  ISETP.GE.AND P1, PT, R12, RZ, PT ;  /* 0x000000ff0c00720c */ /* 0x000fd60003f26270 */
[----:B------:R-:W-:Y:S01]  /*0b90*/  @P0 MOV R10, RZ ;  /* 0x000000ff000a0202 */ /* 0x000fe20000000f00 */
[----:B------:R-:W-:Y:S02]  /*0ba0*/  @!P0 IMAD.MOV.U32 R10, RZ, RZ, -0x40 ;  /* 0xffffffc0ff0a8424 */ /* 0x000fe400078e00ff */
[----:B------:R-:W-:Y:S01]  /*0bb0*/  @!P0 FFMA R8, R0, 1.84467440737095516160e+19, RZ ;  /* 0x5f80000000088823 */ /* 0x000fe200000000ff */
[----:B------:R-:W-:Y:S02]  /*0bc0*/  @!P1 FFMA R9, R3, 1.84467440737095516160e+19, RZ ;  /* 0x5f80000003099823 */ /* 0x000fe400000000ff */
[----:B------:R-:W-:-:S07]  /*0bd0*/  @!P1 IADD3 R10, PT, PT, R10, 0x40, RZ ;  /* 0x000000400a0a9810 */ /* 0x000fce0007ffe0ff */
.L_x_3:
[----:B------:R-:W-:Y:S01]  /*0be0*/  LEA R0, R7, 0xc0800000, 0x17 ;  /* 0xc080000007007811 */ /* 0x000fe200078eb8ff */
[----:B------:R-:W-:Y:S01]  /*0bf0*/  BSSY.RECONVERGENT B2, `(.L_x_8) ;  /* 0x0000036000027945 */ /* 0x000fe20003800200 */
[----:B------:R-:W-:-:S03]  /*0c00*/  IADD3 R6, PT, PT, R6, -0x7f, RZ ;  /* 0xffffff8106067810 */ /* 0x000fc60007ffe0ff */
[----:B------:R-:W-:Y:S01]  /*0c10*/  IMAD.IADD R9, R9, 0x1, -R0 ;  /* 0x0000000109097824 */ /* 0x000fe200078e0a00 */
[C---:B------:R-:W-:Y:S01]  /*0c20*/  IADD3 R7, PT, PT, R6.reuse, 0x7f, -R7 ;  /* 0x0000007f06077810 */ /* 0x040fe20007ffe807 */
[----:B------:R-:W-:Y:S02]  /*0c30*/  IMAD R0, R6, -0x800000, R8 ;  /* 0xff80000006007824 */ /* 0x000fe400078e0208 */
[----:B------:R-:W0:Y:S01]  /*0c40*/  MUFU.RCP R3, R9 ;  /* 0x0000000900037308 */ /* 0x000e220000001000 */
[----:B------:R-:W-:Y:S01]  /*0c50*/  FADD.FTZ R11, -R9, -RZ ;  /* 0x800000ff090b7221 */ /* 0x000fe20000010100 */
[----:B------:R-:W-:-:S03]  /*0c60*/  IMAD.IADD R7, R7, 0x1, R10 ;  /* 0x0000000107077824 */ /* 0x000fc600078e020a */
[----:B0-----:R-:W-:-:S04]  /*0c70*/  FFMA R12, R3, R11, 1 ;  /* 0x3f800000030c7423 */ /* 0x001fc8000000000b */
[----:B------:R-:W-:-:S04]  /*0c80*/  FFMA R12, R3, R12, R3 ;  /* 0x0000000c030c7223 */ /* 0x000fc80000000003 */
[----:B------:R-:W-:-:S04]  /*0c90*/  FFMA R3, R0, R12, RZ ;  /* 0x0000000c00037223 */ /* 0x000fc800000000ff */
[----:B------:R-:W-:-:S04]  /*0ca0*/  FFMA R8, R11, R3, R0 ;  /* 0x000000030b087223 */ /* 0x000fc80000000000 */
[----:B------:R-:W-:-:S04]  /*0cb0*/  FFMA R13, R12, R8, R3 ;  /* 0x000000080c0d7223 */ /* 0x000fc80000000003 */
[----:B------:R-:W-:-:S04]  /*0cc0*/  FFMA R8, R11, R13, R0 ;  /* 0x0000000d0b087223 */ /* 0x000fc80000000000 */
[----:B------:R-:W-:-:S05]  /*0cd0*/  FFMA R0, R12, R8, R13 ;  /* 0x000000080c007223 */ /* 0x000fca000000000d */
[----:B------:R-:W-:-:S04]  /*0ce0*/  SHF.R.U32.HI R3, RZ, 0x17, R0 ;  /* 0x00000017ff037819 */ /* 0x000fc80000011600 */
[----:B------:R-:W-:-:S04]  /*0cf0*/  LOP3.LUT R3, R3, 0xff, RZ, 0xc0, !PT ;  /* 0x000000ff03037812 */ /* 0x000fc800078ec0ff */
[----:B------:R-:W-:-:S05]  /*0d00*/  IADD3 R9, PT, PT, R3, R7, RZ ;  /* 0x0000000703097210 */ /* 0x000fca0007ffe0ff */
[----:B------:R-:W-:-:S05]  /*0d10*/  VIADD R3, R9, 0xffffffff ;  /* 0xffffffff09037836 */ /* 0x000fca0000000000 */
[----:B------:R-:W-:-:S13]  /*0d20*/  ISETP.GE.U32.AND P0, PT, R3, 0xfe, PT ;  /* 0x000000fe0300780c */ /* 0x000fda0003f06070 */
[----:B------:R-:W-:Y:S05]  /*0d30*/  @!P0 BRA `(.L_x_9) ;  /* 0x0000000000808947 */ /* 0x000fea0003800000 */
[----:B------:R-:W-:-:S13]  /*0d40*/  ISETP.GT.AND P0, PT, R9, 0xfe, PT ;  /* 0x000000fe0900780c */ /* 0x000fda0003f04270 */
[----:B------:R-:W-:Y:S05]  /*0d50*/  @P0 BRA `(.L_x_10) ;  /* 0x00000000006c0947 */ /* 0x000fea0003800000 */
[----:B------:R-:W-:-:S13]  /*0d60*/  ISETP.GE.AND P0, PT, R9, 0x1, PT ;  /* 0x000000010900780c */ /* 0x000fda0003f06270 */
[----:B------:R-:W-:Y:S05]  /*0d70*/  @P0 BRA `(.L_x_11) ;  /* 0x0000000000740947 */ /* 0x000fea0003800000 */
[----:B------:R-:W-:Y:S02]  /*0d80*/  ISETP.GE.AND P0, PT, R9, -0x18, PT ;  /* 0xffffffe80900780c */ /* 0x000fe40003f06270 */
[----:B------:R-:W-:-:S11]  /*0d90*/  LOP3.LUT R0, R0, 0x80000000, RZ, 0xc0, !PT ;  /* 0x8000000000007812 */ /* 0x000fd600078ec0ff */
[----:B------:R-:W-:Y:S05]  /*0da0*/  @!P0 BRA `(.L_x_11) ;  /* 0x0000000000688947 */ /* 0x000fea0003800000 */
[CCC-:B------:R-:W-:Y:S01]  /*0db0*/  FFMA.RZ R3, R12.reuse, R8.reuse, R13.reuse ;  /* 0x000000080c037223 */ /* 0x1c0fe2000000c00d */
[CCC-:B------:R-:W-:Y:S01]  /*0dc0*/  FFMA.RM R6, R12.reuse, R8.reuse, R13.reuse ;  /* 0x000000080c067223 */ /* 0x1c0fe2000000400d */
[C---:B------:R-:W-:Y:S02]  /*0dd0*/  ISETP.NE.AND P2, PT, R9.reuse, RZ, PT ;  /* 0x000000ff0900720c */ /* 0x040fe40003f45270 */
[----:B------:R-:W-:Y:S02]  /*0de0*/  ISETP.NE.AND P1, PT, R9, RZ, PT ;  /* 0x000000ff0900720c */ /* 0x000fe40003f25270 */
[----:B------:R-:W-:Y:S01]  /*0df0*/  LOP3.LUT R7, R3, 0x7fffff, RZ, 0xc0, !PT ;  /* 0x007fffff03077812 */ /* 0x000fe200078ec0ff */
[----:B------:R-:W-:Y:S01]  /*0e00*/  FFMA.RP R3, R12, R8, R13 ;  /* 0x000000080c037223 */ /* 0x000fe2000000800d */
[----:B------:R-:W-:Y:S01]  /*0e10*/  IADD3 R8, PT, PT, R9, 0x20, RZ ;  /* 0x0000002009087810 */ /* 0x000fe20007ffe0ff */
[----:B------:R-:W-:Y:S01]  /*0e20*/  IMAD.MOV R9, RZ, RZ, -R9 ;  /* 0x000000ffff097224 */ /* 0x000fe200078e0a09 */
[----:B------:R-:W-:-:S02]  /*0e30*/  LOP3.LUT R7, R7, 0x800000, RZ, 0xfc, !PT ;  /* 0x0080000007077812 */ /* 0x000fc400078efcff */
[----:B------:R-:W-:Y:S02]  /*0e40*/  FSETP.NEU.FTZ.AND P0, PT, R3, R6, PT ;  /* 0x000000060300720b */ /* 0x000fe40003f1d000 */
[----:B------:R-:W-:Y:S02]  /*0e50*/  SHF.L.U32 R8, R7, R8, RZ ;  /* 0x0000000807087219 */ /* 0x000fe400000006ff */
[----:B------:R-:W-:Y:S02]  /*0e60*/  SEL R6, R9, RZ, P2 ;  /* 0x000000ff09067207 */ /* 0x000fe40001000000 */
[----:B------:R-:W-:Y:S02]  /*0e70*/  ISETP.NE.AND P1, PT, R8, RZ, P1 ;  /* 0x000000ff0800720c */ /* 0x000fe40000f25270 */
[----:B------:R-:W-:Y:S02]  /*0e80*/  SHF.R.U32.HI R6, RZ, R6, R7 ;  /* 0x00000006ff067219 */ /* 0x000fe40000011607 */
[----:B------:R-:W-:-:S02]  /*0e90*/  PLOP3.LUT P0, PT, P0, P1, PT, 0xf8, 0x8f ;  /* 0x00000000008f781c */ /* 0x000fc40000703f70 */
[----:B------:R-:W-:Y:S02]  /*0ea0*/  SHF.R.U32.HI R8, RZ, 0x1, R6 ;  /* 0x00000001ff087819 */ /* 0x000fe40000011606 */
[----:B------:R-:W-:-:S04]  /*0eb0*/  SEL R3, RZ, 0x1, !P0 ;  /* 0x00000001ff037807 */ /* 0x000fc80004000000 */
[----:B------:R-:W-:-:S04]  /*0ec0*/  LOP3.LUT R3, R3, 0x1, R8, 0xf8, !PT ;  /* 0x0000000103037812 */ /* 0x000fc800078ef808 */
[----:B------:R-:W-:-:S04]  /*0ed0*/  LOP3.LUT R3, R3, R6, RZ, 0xc0, !PT ;  /* 0x0000000603037212 */ /* 0x000fc800078ec0ff */
[----:B------:R-:W-:-:S04]  /*0ee0*/  IADD3 R3, PT, PT, R8, R3, RZ ;  /* 0x0000000308037210 */ /* 0x000fc80007ffe0ff */
[----:B------:R-:W-:Y:S01]  /*0ef0*/  LOP3.LUT R0, R3, R0, RZ, 0xfc, !PT ;  /* 0x0000000003007212 */ /* 0x000fe200078efcff */
[----:B------:R-:W-:Y:S06]  /*0f00*/  BRA `(.L_x_11) ;  /* 0x0000000000107947 */ /* 0x000fec0003800000 */
.L_x_10:
[----:B------:R-:W-:-:S04]  /*0f10*/  LOP3.LUT R0, R0, 0x80000000, RZ, 0xc0, !PT ;  /* 0x8000000000007812 */ /* 0x000fc800078ec0ff */
[----:B------:R-:W-:Y:S01]  /*0f20*/  LOP3.LUT R0, R0, 0x7f800000, RZ, 0xfc, !PT ;  /* 0x7f80000000007812 */ /* 0x000fe200078efcff */
[----:B------:R-:W-:Y:S06]  /*0f30*/  BRA `(.L_x_11) ;  /* 0x0000000000047947 */ /* 0x000fec0003800000 */
.L_x_9:
[----:B------:R-:W-:-:S07]  /*0f40*/  IMAD R0, R7, 0x800000, R0 ;  /* 0x0080000007007824 */ /* 0x000fce00078e0200 */
.L_x_11:
[----:B------:R-:W-:Y:S05]  /*0f50*/  BSYNC.RECONVERGENT B2 ;  /* 0x0000000000027941 */ /* 0x000fea0003800200 */
.L_x_8:
[----:B------:R-:W-:Y:S05]  /*0f60*/  BRA `(.L_x_12) ;  /* 0x0000000000207947 */ /* 0x000fea0003800000 */
.L_x_7:
[----:B------:R-:W-:-:S04]  /*0f70*/  LOP3.LUT R0, R9, 0x80000000, R8, 0x48, !PT ;  /* 0x8000000009007812 */ /* 0x000fc800078e4808 */
[----:B------:R-:W-:Y:S01]  /*0f80*/  LOP3.LUT R0, R0, 0x7f800000, RZ, 0xfc, !PT ;  /* 0x7f80000000007812 */ /* 0x000fe200078efcff */
[----:B------:R-:W-:Y:S06]  /*0f90*/  BRA `(.L_x_12) ;  /* 0x0000000000147947 */ /* 0x000fec0003800000 */
.L_x_6:
[----:B------:R-:W-:Y:S01]  /*0fa0*/  LOP3.LUT R0, R9, 0x80000000, R8, 0x48, !PT ;  /* 0x8000000009007812 */ /* 0x000fe200078e4808 */
[----:B------:R-:W-:Y:S06]  /*0fb0*/  BRA `(.L_x_12) ;  /* 0x00000000000c7947 */ /* 0x000fec0003800000 */
.L_x_5:
[----:B------:R-:W0:Y:S01]  /*0fc0*/  MUFU.RSQ R0, -QNAN ;  /* 0xffc0000000007908 */ /* 0x000e220000001400 */
[----:B------:R-:W-:Y:S05]  /*0fd0*/  BRA `(.L_x_12) ;  /* 0x0000000000047947 */ /* 0x000fea0003800000 */
.L_x_4:
[----:B------:R-:W-:-:S07]  /*0fe0*/  FADD.FTZ R0, R0, R3 ;  /* 0x0000000300007221 */ /* 0x000fce0000010000 */
.L_x_12:
[----:B------:R-:W-:Y:S05]  /*0ff0*/  BSYNC.RECONVERGENT B1 ;  /* 0x0000000000017941 */ /* 0x000fea0003800200 */
.L_x_2:
[----:B------:R-:W-:-:S04]  /*1000*/  HFMA2 R3, -RZ, RZ, 0, 0 ;  /* 0x00000000ff037431 */ /* 0x000fc800000001ff */
[----:B0-----:R-:W-:Y:S05]  /*1010*/  RET.REL.NODEC R2 `(_Z16cudaDensesoftmaxPfS_S_S_) ;  /* 0xffffffec02f87950 */ /* 0x001fea0003c3ffff */
.L_x_13:
[----:B------:R-:W-:-:S00]  /*1020*/  BRA `(.L_x_13) ;  /* 0xfffffffc00fc7947 */ /* 0x000fc0000383ffff */
[----:B------:R-:W-:-:S00]  /*1030*/  NOP ;  /* 0x0000000000007918 */ /* 0x000fc00000000000 */
        /* <DEDUP_REMOVED lines=12> */
.L_x_30:


//--------------------- .text._Z14cudaDensetanh2PfS_S_S_ --------------------------
	.section	.text._Z14cudaDensetanh2PfS_S_S_,"ax",@progbits
	.align	128
        .global         _Z14cudaDensetanh2PfS_S_S_
        .type           _Z14cudaDensetanh2PfS_S_S_,@function
        .size           _Z14cudaDensetanh2PfS_S_S_,(.L_x_32 - _Z14cudaDensetanh2PfS_S_S_)
        .other          _Z14cudaDensetanh2PfS_S_S_,@"STO_CUDA_ENTRY STV_DEFAULT"
_Z14cudaDensetanh2PfS_S_S_:
.text._Z14cudaDensetanh2PfS_S_S_:
[----:B------:R-:W-:Y:S01]  /*0000*/  LDC R1, c[0x0][0x37c] ;  /* 0x0000df00ff017b82 */ /* 0x000fe20000000800 */
[----:B------:R-:W0:Y:S07]  /*0010*/  S2R R8, SR_TID.X ;  /* 0x0000000000087919 */ /* 0x000e2e0000002100 */
[----:B------:R-:W0:Y:S01]  /*0020*/  LDC.64 R10, c[0x0][0x388] ;  /* 0x0000e200ff0a7b82 */ /* 0x000e220000000a00 */
[----:B------:R-:W1:Y:S01]  /*0030*/  LDCU.64 UR8, c[0x0][0x358] ;  /* 0x00006b00ff0877ac */ /* 0x000e620008000a00 */
[----:B------:R-:W2:Y:S06]  /*0040*/  LDCU.128 UR4, c[0x0][0x390] ;  /* 0x00007200ff0477ac */ /* 0x000eac0008000c00 */
[----:B------:R-:W3:Y:S01]  /*0050*/  LDC.64 R4, c[0x0][0x380] ;  /* 0x0000e000ff047b82 */ /* 0x000ee20000000a00 */
[----:B0-----:R-:W-:-:S04]  /*0060*/  IMAD.WIDE.U32 R12, R8, 0x4, R10 ;  /* 0x00000004080c7825 */ /* 0x001fc800078e000a */
[C---:B---3--:R-:W-:Y:S02]  /*0070*/  IMAD.WIDE.U32 R4, R8.reuse, 0x4, R4 ;  /* 0x0000000408047825 */ /* 0x048fe400078e0004 */
[----:B-1----:R-:W3:Y:S04]  /*0080*/  LDG.E R13, desc[UR8][R12.64] ;  /* 0x000000080c0d7981 */ /* 0x002ee8000c1e1900 */
[----:B------:R-:W3:Y:S01]  /*0090*/  LDG.E R0, desc[UR8][R4.64] ;  /* 0x0000000804007981 */ /* 0x000ee2000c1e1900 */
[----:B------:R-:W0:Y:S08]  /*00a0*/  LDC R9, c[0x0][0x360] ;  /* 0x0000d800ff097b82 */ /* 0x000e300000000800 */
[----:B------:R-:W1:Y:S01]  /*00b0*/  LDC.64 R2, c[0x0][0x398] ;  /* 0x0000e600ff027b82 */ /* 0x000e620000000a00 */
[----:B0-----:R-:W-:-:S05]  /*00c0*/  IADD3 R7, PT, PT, R8, R9, RZ ;  /* 0x0000000908077210 */ /* 0x001fca0007ffe0ff */
[----:B------:R-:W-:-:S04]  /*00d0*/  IMAD.WIDE.U32 R14, R7, 0x4, R10 ;  /* 0x00000004070e7825 */ /* 0x000fc800078e000a */
[----:B---3--:R-:W-:-:S05]  /*00e0*/  FMUL R17, R0, R13 ;  /* 0x0000000d00117220 */ /* 0x008fca0000400000 */
[----:B-1----:R0:W-:Y:S04]  /*00f0*/  STG.E desc[UR8][R2.64], R17 ;  /* 0x0000001102007986 */ /* 0x0021e8000c101908 */
[----:B------:R-:W3:Y:S04]  /*0100*/  LDG.E R15, desc[UR8][R14.64] ;  /* 0x000000080e0f7981 */ /* 0x000ee8000c1e1900 */
[----:B------:R-:W3:Y:S01]  /*0110*/  LDG.E R0, desc[UR8][R4.64] ;  /* 0x0000000804007981 */ /* 0x000ee2000c1e1900 */
[----:B------:R-:W-:-:S05]  /*0120*/  LEA R6, R9, R8, 0x1 ;  /* 0x0000000809067211 */ /* 0x000fca00078e08ff */
[----:B------:R-:W-:-:S04]  /*0130*/  IMAD.WIDE.U32 R12, R6, 0x4, R10 ;  /* 0x00000004060c7825 */ /* 0x000fc800078e000a */
[----:B---3--:R-:W-:-:S05]  /*0140*/  FMUL R19, R0, R15 ;  /* 0x0000000f00137220 */ /* 0x008fca0000400000 */
[----:B------:R1:W-:Y:S04]  /*0150*/  STG.E desc[UR8][R2.64+0x4], R19 ;  /* 0x0000041302007986 */ /* 0x0003e8000c101908 */
[----:B------:R-:W3:Y:S04]  /*0160*/  LDG.E R13, desc[UR8][R12.64] ;  /* 0x000000080c0d7981 */ /* 0x000ee8000c1e1900 */
[----:B------:R-:W3:Y:S01]  /*0170*/  LDG.E R16, desc[UR8][R4.64] ;  /* 0x0000000804107981 */ /* 0x000ee2000c1e1900 */
[----:B------:R-:W-:Y:S02]  /*0180*/  IMAD R0, R9, 0x3, R8 ;  /* 0x0000000309007824 */ /* 0x000fe400078e0208 */
[----:B---3--:R-:W-:-:S02]  /*0190*/  FMUL R21, R16, R13 ;  /* 0x0000000d10157220 */ /* 0x008fc40000400000 */
[----:B0-----:R-:W-:-:S03]  /*01a0*/  IMAD.WIDE.U32 R16, R0, 0x4, R10 ;  /* 0x0000000400107825 */ /* 0x001fc600078e000a */
[----:B------:R0:W-:Y:S04]  /*01b0*/  STG.E desc[UR8][R2.64+0x8], R21 ;  /* 0x0000081502007986 */ /* 0x0001e8000c101908 */
[----:B------:R-:W3:Y:S04]  /*01c0*/  LDG.E R17, desc[UR8][R16.64] ;  /* 0x0000000810117981 */ /* 0x000ee8000c1e1900 */
[----:B------:R-:W3:Y:S01]  /*01d0*/  LDG.E R14, desc[UR8][R4.64] ;  /* 0x00000008040e7981 */ /* 0x000ee2000c1e1900 */
[----:B------:R-:W-:-:S04]  /*01e0*/  IMAD.WIDE.U32 R10, R9, 0x10, R10 ;  /* 0x00000010090a7825 */ /* 0x000fc800078e000a */
[----:B---3--:R-:W-:Y:S01]  /*01f0*/  FMUL R23, R14, R17 ;  /* 0x000000110e177220 */ /* 0x008fe20000400000 */
[----:B------:R-:W-:-:S04]  /*0200*/  IMAD.WIDE.U32 R14, R8, 0x4, R10 ;  /* 0x00000004080e7825 */ /* 0x000fc800078e000a */
[----:B------:R3:W-:Y:S04]  /*0210*/  STG.E desc[UR8][R2.64+0xc], R23 ;  /* 0x00000c1702007986 */ /* 0x0007e8000c101908 */
[----:B------:R-:W1:Y:S04]  /*0220*/  LDG.E R15, desc[UR8][R14.64] ;  /* 0x000000080e0f7981 */ /* 0x000e68000c1e1900 */
[----:B------:R-:W1:Y:S02]  /*0230*/  LDG.E R12, desc[UR8][R4.64] ;  /* 0x00000008040c7981 */ /* 0x000e64000c1e1900 */
[----:B-1----:R-:W-:Y:S01]  /*0240*/  FMUL R19, R12, R15 ;  /* 0x0000000f0c137220 */ /* 0x002fe20000400000 */
[----:B------:R-:W-:-:S04]  /*0250*/  IMAD.WIDE.U32 R12, R7, 0x4, R10 ;  /* 0x00000004070c7825 */ /* 0x000fc800078e000a */
[----:B------:R1:W-:Y:S04]  /*0260*/  STG.E desc[UR8][R2.64+0x10], R19 ;  /* 0x0000101302007986 */ /* 0x0003e8000c101908 */
[----:B------:R-:W0:Y:S04]  /*0270*/  LDG.E R13, desc[UR8][R12.64] ;  /* 0x000000080c0d7981 */ /* 0x000e28000c1e1900 */
[----:B------:R-:W0:Y:S02]  /*0280*/  LDG.E R16, desc[UR8][R4.64] ;  /* 0x0000000804107981 */ /* 0x000e24000c1e1900 */
[----:B0-----:R-:W-:Y:S01]  /*0290*/  FMUL R21, R16, R13 ;  /* 0x0000000d10157220 */ /* 0x001fe20000400000 */
[----:B------:R-:W-:-:S04]  /*02a0*/  IMAD.WIDE.U32 R16, R6, 0x4, R10 ;  /* 0x0000000406107825 */ /* 0x000fc800078e000a */
[----:B------:R0:W-:Y:S04]  /*02b0*/  STG.E desc[UR8][R2.64+0x14], R21 ;  /* 0x0000141502007986 */ /* 0x0001e8000c101908 */
[----:B------:R-:W3:Y:S04]  /*02c0*/  LDG.E R17, desc[UR8][R16.64] ;  /* 0x0000000810117981 */ /* 0x000ee8000c1e1900 */
[----:B------:R-:W3:Y:S02]  /*02d0*/  LDG.E R14, desc[UR8][R4.64] ;  /* 0x00000008040e7981 */ /* 0x000ee4000c1e1900 */
[----:B---3--:R-:W-:Y:S01]  /*02e0*/  FMUL R23, R14, R17 ;  /* 0x000000110e177220 */ /* 0x008fe20000400000 */
[----:B------:R-:W-:-:S04]  /*02f0*/  IMAD.WIDE.U32 R14, R0, 0x4, R10 ;  /* 0x00000004000e7825 */ /* 0x000fc800078e000a */
[----:B------:R3:W-:Y:S04]  /*0300*/  STG.E desc[UR8][R2.64+0x18], R23 ;  /* 0x0000181702007986 */ /* 0x0007e8000c101908 */
[----:B------:R-:W1:Y:S04]  /*0310*/  LDG.E R15, desc[UR8][R14.64] ;  /* 0x000000080e0f7981 */ /* 0x000e68000c1e1900 */
[----:B------:R-:W1:Y:S01]  /*0320*/  LDG.E R12, desc[UR8][R4.64] ;  /* 0x00000008040c7981 */ /* 0x000e62000c1e1900 */
[----:B------:R-:W-:-:S04]  /*0330*/  IMAD.WIDE.U32 R10, R9, 0x10, R10 ;  /* 0x00000010090a7825 */ /* 0x000fc800078e000a */
        /* <DEDUP_REMOVED lines=19> */
[----:B------:R-:W0:Y:S01]  /*0470*/  LDG.E R16, desc[UR8][R4.64] ;  /* 0x0000000804107981 */ /* 0x000e22000c1e1900 */
[----:B------:R-:W-:-:S04]  /*0480*/  IMAD.WIDE.U32 R10, R9, 0x10, R10 ;  /* 0x00000010090a7825 */ /* 0x000fc800078e000a */
        /* <DEDUP_REMOVED lines=348> */
[----:B------:R-:W-:Y:S04]  /*1a50*/  STG.E desc[UR8][R2.64+0x134], R21 ;  /* 0x0001341502007986 */ /* 0x000fe8000c101908 */
[----:B------:R-:W3:Y:S04]  /*1a60*/  LDG.E R17, desc[UR8][R16.64] ;  /* 0x0000000810117981 */ /* 0x000ee8000c1e1900 */
[----:B------:R-:W3:Y:S02]  /*1a70*/  LDG.E R14, desc[UR8][R4.64] ;  /* 0x00000008040e7981 */ /* 0x000ee4000c1e1900 */
[----:B---3--:R-:W-:Y:S01]  /*1a80*/  FMUL R23, R14, R17 ;  /* 0x000000110e177220 */ /* 0x008fe20000400000 */
[----:B------:R-:W-:-:S04]  /*1a90*/  IMAD.WIDE.U32 R14, R0, 0x4, R10 ;  /* 0x00000004000e7825 */ /* 0x000fc800078e000a */
[----:B------:R-:W-:Y:S04]  /*1aa0*/  STG.E desc[UR8][R2.64+0x138], R23 ;  /* 0x0001381702007986 */ /* 0x000fe8000c101908 */
[----:B------:R-:W1:Y:S04]  /*1ab0*/  LDG.E R15, desc[UR8][R14.64] ;  /* 0x000000080e0f7981 */ /* 0x000e68000c1e1900 */
[----:B------:R-:W1:Y:S01]  /*1ac0*/  LDG.E R12, desc[UR8][R4.64] ;  /* 0x00000008040c7981 */ /* 0x000e62000c1e1900 */
[----:B------:R-:W-:-:S04]  /*1ad0*/  IMAD.WIDE.U32 R10, R9, 0x10, R10 ;  /* 0x00000010090a7825 */ /* 0x000fc800078e000a */
[----:B------:R-:W-:-:S04]  /*1ae0*/  IMAD.WIDE.U32 R8, R8, 0x4, R10 ;  /* 0x0000000408087825 */ /* 0x000fc800078e000a */
[----:B-1----:R-:W-:-:S05]  /*1af0*/  FMUL R19, R12, R15 ;  /* 0x0000000f0c137220 */ /* 0x002fca0000400000 */
[----:B------:R-:W-:Y:S04]  /*1b00*/  STG.E desc[UR8][R2.64+0x13c], R19 ;  /* 0x00013c1302007986 */ /* 0x000fe8000c101908 */
[----:B------:R-:W3:Y:S04]  /*1b10*/  LDG.E R9, desc[UR8][R8.64] ;  /* 0x0000000808097981 */ /* 0x000ee8000c1e1900 */
[----:B------:R-:W3:Y:S02]  /*1b20*/  LDG.E R12, desc[UR8][R4.64] ;  /* 0x00000008040c7981 */ /* 0x000ee4000c1e1900 */
[----:B---3--:R-:W-:Y:S01]  /*1b30*/  FMUL R17, R12, R9 ;  /* 0x000000090c117220 */ /* 0x008fe20000400000 */
[----:B------:R-:W-:-:S04]  /*1b40*/  IMAD.WIDE.U32 R12, R7, 0x4, R10 ;  /* 0x00000004070c7825 */ /* 0x000fc800078e000a */
[----:B------:R-:W-:Y:S04]  /*1b50*/  STG.E desc[UR8][R2.64+0x140], R17 ;  /* 0x0001401102007986 */ /* 0x000fe8000c101908 */
[----:B------:R-:W3:Y:S04]  /*1b60*/  LDG.E R12, desc[UR8][R12.64] ;  /* 0x000000080c0c7981 */ /* 0x000ee8000c1e1900 */
[----:B------:R-:W3:Y:S02]  /*1b70*/  LDG.E R7, desc[UR8][R4.64] ;  /* 0x0000000804077981 */ /* 0x000ee4000c1e1900 */
[----:B---3--:R-:W-:Y:S01]  /*1b80*/  FMUL R15, R7, R12 ;  /* 0x0000000c070f7220 */ /* 0x008fe20000400000 */
[----:B------:R-:W-:-:S04]  /*1b90*/  IMAD.WIDE.U32 R6, R6, 0x4, R10 ;  /* 0x0000000406067825 */ /* 0x000fc800078e000a */
[----:B------:R0:W-:Y:S04]  /*1ba0*/  STG.E desc[UR8][R2.64+0x144], R15 ;  /* 0x0001440f02007986 */ /* 0x0001e8000c101908 */
[----:B------:R-:W3:Y:S04]  /*1bb0*/  LDG.E R7, desc[UR8][R6.64] ;  /* 0x0000000806077981 */ /* 0x000ee8000c1e1900 */
[----:B------:R-:W3:Y:S01]  /*1bc0*/  LDG.E R8, desc[UR8][R4.64] ;  /* 0x0000000804087981 */ /* 0x000ee2000c1e1900 */
[----:B------:R-:W-:-:S04]  /*1bd0*/  IMAD.WIDE.U32 R10, R0, 0x4, R10 ;  /* 0x00000004000a7825 */ /* 0x000fc800078e000a */
[----:B---3--:R-:W-:-:S05]  /*1be0*/  FMUL R9, R8, R7 ;  /* 0x0000000708097220 */ /* 0x008fca0000400000 */
[----:B------:R1:W-:Y:S04]  /*1bf0*/  STG.E desc[UR8][R2.64+0x148], R9 ;  /* 0x0001480902007986 */ /* 0x0003e8000c101908 */
[----:B------:R-:W3:Y:S04]  /*1c00*/  LDG.E R0, desc[UR8][R4.64] ;  /* 0x0000000804007981 */ /* 0x000ee8000c1e1900 */
[----:B------:R-:W3:Y:S01]  /*1c10*/  LDG.E R11, desc[UR8][R10.64] ;  /* 0x000000080a0b7981 */ /* 0x000ee2000c1e1900 */
[----:B--2---:R-:W-:Y:S02]  /*1c20*/  UIADD3 UR6, UP0, UPT, UR6, 0x8, URZ ;  /* 0x0000000806067890 */ /* 0x004fe4000ff1e0ff */
[----:B------:R-:W-:-:S02]  /*1c30*/  UIADD3 UR4, UP1, UPT, UR4, 0x8, URZ ;  /* 0x0000000804047890 */ /* 0x000fc4000ff3e0ff */
[----:B------:R-:W-:Y:S02]  /*1c40*/  UIADD3.X UR7, UPT, UPT, URZ, UR7, URZ, UP0, !UPT ;  /* 0x00000007ff077290 */ /* 0x000fe400087fe4ff */
[----:B------:R-:W-:Y:S01]  /*1c50*/  UIADD3.X UR5, UPT, UPT, URZ, UR5, URZ, UP1, !UPT ;  /* 0x00000005ff057290 */ /* 0x000fe20008ffe4ff */
[----:B------:R-:W-:-:S03]  /*1c60*/  MOV R6, UR6 ;  /* 0x0000000600067c02 */ /* 0x000fc60008000f00 */
[----:B0-----:R-:W-:Y:S02]  /*1c70*/  MOV R15, UR7 ;  /* 0x00000007000f7c02 */ /* 0x001fe40008000f00 */
[----:B-1----:R-:W-:Y:S01]  /*1c80*/  MOV R9, UR5 ;  /* 0x0000000500097c02 */ /* 0x002fe20008000f00 */
[----:B---3--:R-:W-:Y:S01]  /*1c90*/  FMUL R13, R0, R11 ;  /* 0x0000000b000d7220 */ /* 0x008fe20000400000 */
[----:B------:R-:W-:Y:S01]  /*1ca0*/  MOV R0, UR4 ;  /* 0x0000000400007c02 */ /* 0x000fe20008000f00 */
[----:B------:R-:W-:-:S03]  /*1cb0*/  UMOV UR4, URZ ;  /* 0x000000ff00047c82 */ /* 0x000fc60008000000 */
[----:B------:R0:W-:Y:S03]  /*1cc0*/  STG.E desc[UR8][R2.64+0x14c], R13 ;  /* 0x00014c0d02007986 */ /* 0x0001e6000c101908 */
.L_x_14:
[----:B-1----:R-:W-:Y:S02]  /*1cd0*/  MOV R4, R6 ;  /* 0x0000000600047202 */ /* 0x002fe40000000f00 */
[----:B------:R-:W-:Y:S02]  /*1ce0*/  MOV R5, R15 ;  /* 0x0000000f00057202 */ /* 0x000fe40000000f00 */
[----:B0-----:R-:W-:Y:S02]  /*1cf0*/  MOV R2, R0 ;  /* 0x0000000000027202 */ /* 0x001fe40000000f00 */
[----:B------:R-:W-:Y:S01]  /*1d00*/  MOV R3, R9 ;  /* 0x0000000900037202 */ /* 0x000fe20000000f00 */
[----:B------:R-:W2:Y:S04]  /*1d10*/  LDG.E R0, desc[UR8][R4.64+-0x8] ;  /* 0xfffff80804007981 */ /* 0x000ea8000c1e1900 */
[----:B------:R-:W2:Y:S01]  /*1d20*/  LDG.E R7, desc[UR8][R2.64+-0x8] ;  /* 0xfffff80802077981 */ /* 0x000ea2000c1e1900 */
[----:B------:R-:W-:Y:S01]  /*1d30*/  MOV R6, 0x3f800000 ;  /* 0x3f80000000067802 */ /* 0x000fe20000000f00 */
[----:B--2---:R-:W-:Y:S01]  /*1d40*/  FADD R8, R0, R7 ;  /* 0x0000000700087221 */ /* 0x004fe20000000000 */
[----:B------:R-:W-:-:S03]  /*1d50*/  HFMA2 R7, -RZ, RZ, 1.125, -9232 ;  /* 0x3c80f082ff077431 */ /* 0x000fc600000001ff */
[C---:B------:R-:W-:Y:S01]  /*1d60*/  FMUL R0, |R8|.reuse, 2.8853900432586669922 ;  /* 0x4038aa3b08007820 */ /* 0x040fe20000400200 */
[C---:B------:R-:W-:Y:S01]  /*1d70*/  FMUL R12, R8.reuse, R8 ;  /* 0x00000008080c7220 */ /* 0x040fe20000400000 */
[C---:B------:R-:W-:Y:S02]  /*1d80*/  FSETP.GE.AND P1, PT, |R8|.reuse, 0.60000002384185791016, PT ;  /* 0x3f19999a0800780b */ /* 0x040fe40003f26200 */
[----:B------:R-:W-:Y:S02]  /*1d90*/  FSETP.GE.AND P0, PT, |R8|, 9.010913848876953125, PT ;  /* 0x41102cb40800780b */ /* 0x000fe40003f06200 */
[----:B------:R-:W0:Y:S01]  /*1da0*/  MUFU.EX2 R0, R0 ;  /* 0x0000000000007308 */ /* 0x000e220000000800 */
[----:B------:R-:W-:-:S04]  /*1db0*/  FFMA R11, R12, R7, -0.052303962409496307373 ;  /* 0xbd563cae0c0b7423 */ /* 0x000fc80000000007 */
[----:B------:R-:W-:Y:S01]  /*1dc0*/  FFMA R13, R12, R11, 0.1331529766321182251 ;  /* 0x3e0859410c0d7423 */ /* 0x000fe2000000000b */
[----:B0-----:R-:W-:-:S03]  /*1dd0*/  FADD R9, R0, 1 ;  /* 0x3f80000000097421 */ /* 0x001fc60000000000 */
[----:B------:R-:W-:-:S03]  /*1de0*/  FFMA R0, R12, R13, -0.33332768082618713379 ;  /* 0xbeaaa9ed0c007423 */ /* 0x000fc6000000000d */
[----:B------:R-:W0:Y:S02]  /*1df0*/  MUFU.RCP R9, R9 ;  /* 0x0000000900097308 */ /* 0x000e240000001000 */
[----:B0-----:R-:W-:Y:S01]  /*1e00*/  FFMA R10, R9, -2, R6 ;  /* 0xc0000000090a7823 */ /* 0x001fe20000000006 */
[----:B------:R-:W-:Y:S02]  /*1e10*/  FFMA R9, R12, R0, RZ ;  /* 0x000000000c097223 */ /* 0x000fe400000000ff */
[----:B------:R-:W2:Y:S02]  /*1e20*/  LDG.E R0, desc[UR8][R4.64+-0x4] ;  /* 0xfffffc0804007981 */ /* 0x000ea4000c1e1900 */
[----:B------:R-:W-:-:S04]  /*1e30*/  FSEL R11, R10, 1, !P0 ;  /* 0x3f8000000a0b7808 */ /* 0x000fc80004000000 */
[--C-:B------:R-:W-:Y:S01]  /*1e40*/  LOP3.LUT R11, R11, 0x80000000, R8.reuse, 0xb8, !PT ;  /* 0x800000000b0b7812 */ /* 0x100fe200078eb808 */
[----:B------:R-:W-:-:S05]  /*1e50*/  @!P1 FFMA R11, R8, R9, R8 ;  /* 0x00000009080b9223 */ /* 0x000fca0000000008 */
[----:B------:R0:W-:Y:S04]  /*1e60*/  STG.E desc[UR8][R4.64+-0x8], R11 ;  /* 0xfffff80b04007986 */ /* 0x0001e8000c101908 */
[----:B------:R-:W2:Y:S02]  /*1e70*/  LDG.E R9, desc[UR8][R2.64+-0x4] ;  /* 0xfffffc0802097981 */ /* 0x000ea4000c1e1900 */
[----:B--2---:R-:W-:-:S04]  /*1e80*/  FADD R9, R0, R9 ;  /* 0x0000000900097221 */ /* 0x004fc80000000000 */
[----:B------:R-:W-:-:S06]  /*1e90*/  FMUL R8, |R9|, 2.8853900432586669922 ;  /* 0x4038aa3b09087820 */ /* 0x000fcc0000400200 */
[----:B------:R-:W1:Y:S01]  /*1ea0*/  MUFU.EX2 R8, R8 ;  /* 0x0000000800087308 */ /* 0x000e620000000800 */
[----:B------:R-:W-:Y:S01]  /*1eb0*/  FMUL R14, R9, R9 ;  /* 0x00000009090e7220 */ /* 0x000fe20000400000 */
[----:B-1----:R-:W-:-:S06]  /*1ec0*/  FADD R10, R8, 1 ;  /* 0x3f800000080a7421 */ /* 0x002fcc0000000000 */
[----:B------:R-:W1:Y:S01]  /*1ed0*/  MUFU.RCP R13, R10 ;  /* 0x0000000a000d7308 */ /* 0x000e620000001000 */
[----:B------:R-:W-:Y:S01]  /*1ee0*/  FFMA R15, R14, R7, -0.052303962409496307373 ;  /* 0xbd563cae0e0f7423 */ /* 0x000fe20000000007 */
[----:B------:R-:W-:-:S03]  /*1ef0*/  FSETP.GE.AND P1, PT, |R9|, 0.60000002384185791016, PT ;  /* 0x3f19999a0900780b */ /* 0x000fc60003f26200 */
[----:B------:R-:W-:Y:S01]  /*1f00*/  FFMA R15, R14, R15, 0.1331529766321182251 ;  /* 0x3e0859410e0f7423 */ /* 0x000fe2000000000f */
[----:B------:R-:W-:-:S03]  /*1f10*/  FSETP.GE.AND P0, PT, |R9|, 9.010913848876953125, PT ;  /* 0x41102cb40900780b */ /* 0x000fc60003f06200 */
[----:B------:R-:W-:Y:S01]  /*1f20*/  FFMA R0, R14, R15, -0.33332768082618713379 ;  /* 0xbeaaa9ed0e007423 */ /* 0x000fe2000000000f */
[----:B-1----:R-:W-:-:S03]  /*1f30*/  FFMA R13, R13, -2, R6 ;  /* 0xc00000000d0d7823 */ /* 0x002fc60000000006 */
[----:B------:R-:W-:Y:S02]  /*1f40*/  FFMA R0, R14, R0, RZ ;  /* 0x000000000e007223 */ /* 0x000fe400000000ff */
[----:B------:R-:W-:-:S04]  /*1f50*/  FSEL R12, R13, 1, !P0 ;  /* 0x3f8000000d0c7808 */ /* 0x000fc80004000000 */
[--C-:B0-----:R-:W-:Y:S01]  /*1f60*/  LOP3.LUT R11, R12, 0x80000000, R9.reuse, 0xb8, !PT ;  /* 0x800000000c0b7812 */ /* 0x101fe200078eb809 */
[----:B------:R-:W-:Y:S02]  /*1f70*/  @!P1 FFMA R11, R9, R0, R9 ;  /* 0x00000000090b9223 */ /* 0x000fe40000000009 */
[----:B------:R-:W2:Y:S04]  /*1f80*/  LDG.E R0, desc[UR8][R4.64] ;  /* 0x0000000804007981 */ /* 0x000ea8000c1e1900 */
        /* <DEDUP_REMOVED lines=20> */
[----:B------:R-:W2:Y:S01]  /*20d0*/  LDG.E R9, desc[UR8][R2.64+0x4] ;  /* 0x0000040802097981 */ /* 0x000ea2000c1e1900 */
[----:B------:R-:W-:-:S04]  /*20e0*/  UIADD3 UR4, UPT, UPT, UR4, 0x4, URZ ;  /* 0x0000000404047890 */ /* 0x000fc8000fffe0ff */
[----:B------:R-:W-:Y:S01]  /*20f0*/  UISETP.NE.AND UP0, UPT, UR4, 0x54, UPT ;  /* 0x000000540400788c */ /* 0x000fe2000bf05270 */
[----:B--2---:R-:W-:-:S04]  /*2100*/  FADD R9, R0, R9 ;  /* 0x0000000900097221 */ /* 0x004fc80000000000 */
[----:B------:R-:W-:-:S06]  /*2110*/  FMUL R8, |R9|, 2.8853900432586669922 ;  /* 0x4038aa3b09087820 */ /* 0x000fcc0000400200 */
[----:B------:R-:W0:Y:S01]  /*2120*/  MUFU.EX2 R8, R8 ;  /* 0x0000000800087308 */ /* 0x000e220000000800 */
[----:B------:R-:W-:Y:S01]  /*2130*/  FMUL R12, R9, R9 ;  /* 0x00000009090c7220 */ /* 0x000fe20000400000 */
[----:B0-----:R-:W-:-:S06]  /*2140*/  FADD R10, R8, 1 ;  /* 0x3f800000080a7421 */ /* 0x001fcc0000000000 */
[----:B------:R-:W0:Y:S01]  /*2150*/  MUFU.RCP R13, R10 ;  /* 0x0000000a000d7308 */ /* 0x000e220000001000 */
[----:B------:R-:W-:Y:S01]  /*2160*/  FFMA R7, R12, R7, -0.052303962409496307373 ;  /* 0xbd563cae0c077423 */ /* 0x000fe20000000007 */
[----:B------:R-:W-:-:S03]  /*2170*/  FSETP.GE.AND P1, PT, |R9|, 0.60000002384185791016, PT ;  /* 0x3f19999a0900780b */ /* 0x000fc60003f26200 */
[----:B------:R-:W-:Y:S01]  /*2180*/  FFMA R7, R12, R7, 0.1331529766321182251 ;  /* 0x3e0859410c077423 */ /* 0x000fe20000000007 */
[----:B------:R-:W-:-:S03]  /*2190*/  FSETP.GE.AND P0, PT, |R9|, 9.010913848876953125, PT ;  /* 0x41102cb40900780b */ /* 0x000fc60003f06200 */
[----:B------:R-:W-:Y:S01]  /*21a0*/  FFMA R0, R12, R7, -0.33332768082618713379 ;  /* 0xbeaaa9ed0c007423 */ /* 0x000fe20000000007 */
[----:B0-----:R-:W-:-:S03]  /*21b0*/  FFMA R13, R13, -2, R6 ;  /* 0xc00000000d0d7823 */ /* 0x001fc60000000006 */
[----:B------:R-:W-:Y:S02]  /*21c0*/  FFMA R0, R12, R0, RZ ;  /* 0x000000000c007223 */ /* 0x000fe400000000ff */
[----:B------:R-:W-:-:S04]  /*21d0*/  FSEL R6, R13, 1, !P0 ;  /* 0x3f8000000d067808 */ /* 0x000fc80004000000 */
[--C-:B------:R-:W-:Y:S01]  /*21e0*/  LOP3.LUT R7, R6, 0x80000000, R9.reuse, 0xb8, !PT ;  /* 0x8000000006077812 */ /* 0x100fe200078eb809 */
[----:B------:R-:W-:-:S05]  /*21f0*/  @!P1 FFMA R7, R9, R0, R9 ;  /* 0x0000000009079223 */ /* 0x000fca0000000009 */
[----:B------:R1:W-:Y:S01]  /*2200*/  STG.E desc[UR8][R4.64+0x4], R7 ;  /* 0x0000040704007986 */ /* 0x0003e2000c101908 */
[----:B------:R-:W-:Y:S02]  /*2210*/  IADD3 R6, P0, PT, R4, 0x10, RZ ;  /* 0x0000001004067810 */ /* 0x000fe40007f1e0ff */
[----:B------:R-:W-:Y:S02]  /*2220*/  IADD3 R0, P1, PT, R2, 0x10, RZ ;  /* 0x0000001002007810 */ /* 0x000fe40007f3e0ff */
[----:B------:R-:W-:Y:S02]  /*2230*/  IADD3.X R15, PT, PT, RZ, R5, RZ, P0, !PT ;  /* 0x00000005ff0f7210 */ /* 0x000fe400007fe4ff */
[----:B------:R-:W-:Y:S01]  /*2240*/  IADD3.X R9, PT, PT, RZ, R3, RZ, P1, !PT ;  /* 0x00000003ff097210 */ /* 0x000fe20000ffe4ff */
[----:B------:R-:W-:Y:S08]  /*2250*/  BRA.U UP0, `(.L_x_14) ;  /* 0xfffffff9009c7547 */ /* 0x000ff0000b83ffff */
[----:B------:R-:W-:Y:S05]  /*2260*/  EXIT ;  /* 0x000000000000794d */ /* 0x000fea0003800000 */
.L_x_15:
        /* <DEDUP_REMOVED lines=9> */
.L_x_32:


//--------------------- .text._Z14cudaDensetanh1PfS_S_S_ --------------------------
	.section	.text._Z14cudaDensetanh1PfS_S_S_,"ax",@progbits
	.align	128
        .global         _Z14cudaDensetanh1PfS_S_S_
        .type           _Z14cudaDensetanh1PfS_S_S_,@function
        .size           _Z14cudaDensetanh1PfS_S_S_,(.L_x_33 - _Z14cudaDensetanh1PfS_S_S_)
        .other          _Z14cudaDensetanh1PfS_S_S_,@"STO_CUDA_ENTRY STV_DEFAULT"
_Z14cudaDensetanh1PfS_S_S_:
.text._Z14cudaDensetanh1PfS_S_S_:
[----:B------:R-:W-:Y:S01]  /*0000*/  LDC R1, c[0x0][0x37c] ;  /* 0x0000df00ff017b82 */ /* 0x000fe20000000800 */
[----:B------:R-:W0:Y:S01]  /*0010*/  S2R R21, SR_TID.Y ;  /* 0x0000000000157919 */ /* 0x000e220000002200 */
[----:B------:R-:W1:Y:S06]  /*0020*/  LDCU UR13, c[0x0][0x364] ;  /* 0x00006c80ff0d77ac */ /* 0x000e6c0008000800 */
[----:B------:R-:W2:Y:S01]  /*0030*/  S2UR UR4, SR_CTAID.X ;  /* 0x00000000000479c3 */ /* 0x000ea20000002500 */
[----:B------:R-:W3:Y:S01]  /*0040*/  S2R R4, SR_TID.X ;  /* 0x0000000000047919 */ /* 0x000ee20000002100 */
[----:B------:R-:W4:Y:S01]  /*0050*/  LDCU.64 UR6, c[0x0][0x398] ;  /* 0x00007300ff0677ac */ /* 0x000f220008000a00 */
[----:B------:R-:W0:Y:S05]  /*0060*/  LDCU.64 UR14, c[0x0][0x358] ;  /* 0x00006b00ff0e77ac */ /* 0x000e2a0008000a00 */
[----:B------:R-:W0:Y:S01]  /*0070*/  LDC R0, c[0x0][0x360] ;  /* 0x0000d800ff007b82 */ /* 0x000e220000000800 */
[----:B------:R-:W2:Y:S07]  /*0080*/  LDCU UR16, c[0x0][0x370] ;  /* 0x00006e00ff1077ac */ /* 0x000eae0008000800 */
[----:B------:R-:W5:Y:S01]  /*0090*/  LDC.64 R2, c[0x0][0x380] ;  /* 0x0000e000ff027b82 */ /* 0x000f620000000a00 */
[----:B----4-:R-:W-:-:S04]  /*00a0*/  UIADD3 UR17, UP0, UPT, UR6, 0x10, URZ ;  /* 0x0000001006117890 */ /* 0x010fc8000ff1e0ff */
[----:B------:R-:W-:Y:S02]  /*00b0*/  UIADD3.X UR18, UPT, UPT, URZ, UR7, URZ, UP0, !UPT ;  /* 0x00000007ff127290 */ /* 0x000fe400087fe4ff */
[----:B------:R-:W-:Y:S01]  /*00c0*/  MOV R8, UR17 ;  /* 0x0000001100087c02 */ /* 0x000fe20008000f00 */
[----:B--2---:R-:W-:Y:S02]  /*00d0*/  UIMAD UR5, UR16, 0x7, UR4 ;  /* 0x00000007100578a4 */ /* 0x004fe4000f8e0204 */
[----:B------:R-:W-:Y:S02]  /*00e0*/  UIMAD UR8, UR16, 0x6, UR4 ;  /* 0x00000006100878a4 */ /* 0x000fe4000f8e0204 */
[C-C-:B0-----:R-:W-:Y:S01]  /*00f0*/  IMAD R23, R0.reuse, UR4, R21.reuse ;  /* 0x0000000400177c24 */ /* 0x141fe2000f8e0215 */
[----:B------:R-:W-:Y:S01]  /*0100*/  UIMAD UR9, UR16, 0x5, UR4 ;  /* 0x00000005100978a4 */ /* 0x000fe2000f8e0204 */
[----:B------:R-:W-:Y:S01]  /*0110*/  MOV R10, UR18 ;  /* 0x00000012000a7c02 */ /* 0x000fe20008000f00 */
[----:B------:R-:W-:Y:S01]  /*0120*/  ULEA UR10, UR16, UR4, 0x2 ;  /* 0x00000004100a7291 */ /* 0x000fe2000f8e10ff */
[C-C-:B------:R-:W-:Y:S01]  /*0130*/  IMAD R9, R0.reuse, UR5, R21.reuse ;  /* 0x0000000500097c24 */ /* 0x140fe2000f8e0215 */
[----:B------:R-:W-:Y:S01]  /*0140*/  UIMAD UR11, UR16, 0x3, UR4 ;  /* 0x00000003100b78a4 */ /* 0x000fe2000f8e0204 */
[C-C-:B------:R-:W-:Y:S01]  /*0150*/  IMAD R11, R0.reuse, UR8, R21.reuse ;  /* 0x00000008000b7c24 */ /* 0x140fe2000f8e0215 */
[----:B------:R-:W-:Y:S01]  /*0160*/  ULEA UR12, UR16, UR4, 0x1 ;  /* 0x00000004100c7291 */ /* 0x000fe2000f8e08ff */
[C-C-:B------:R-:W-:Y:S01]  /*0170*/  IMAD R13, R0.reuse, UR9, R21.reuse ;  /* 0x00000009000d7c24 */ /* 0x140fe2000f8e0215 */
[----:B------:R-:W-:Y:S01]  /*0180*/  UIADD3 UR4, UPT, UPT, UR4, UR16, URZ ;  /* 0x0000001004047290 */ /* 0x000fe2000fffe0ff */
[----:B------:R-:W-:-:S02]  /*0190*/  IMAD R15, R0, UR10, R21 ;  /* 0x0000000a000f7c24 */ /* 0x000fc4000f8e0215 */
[C-C-:B------:R-:W-:Y:S02]  /*01a0*/  IMAD R17, R0.reuse, UR11, R21.reuse ;  /* 0x0000000b00117c24 */ /* 0x140fe4000f8e0215 */
[C-C-:B------:R-:W-:Y:S02]  /*01b0*/  IMAD R19, R0.reuse, UR12, R21.reuse ;  /* 0x0000000c00137c24 */ /* 0x140fe4000f8e0215 */
[C---:B------:R-:W-:Y:S01]  /*01c0*/  IMAD R21, R0.reuse, UR4, R21 ;  /* 0x0000000400157c24 */ /* 0x040fe2000f8e0215 */
[----:B------:R-:W-:Y:S01]  /*01d0*/  UMOV UR4, URZ ;  /* 0x000000ff00047c82 */ /* 0x000fe20008000000 */
[----:B-1----:R-:W-:Y:S02]  /*01e0*/  IMAD R0, R0, UR13, RZ ;  /* 0x0000000d00007c24 */ /* 0x002fe4000f8e02ff */
[--C-:B---3--:R-:W-:Y:S02]  /*01f0*/  IMAD R23, R23, UR13, R4.reuse ;  /* 0x0000000d17177c24 */ /* 0x108fe4000f8e0204 */
[----:B------:R-:W-:-:S02]  /*0200*/  IMAD R9, R9, UR13, R4 ;  /* 0x0000000d09097c24 */ /* 0x000fc4000f8e0204 */
[--C-:B------:R-:W-:Y:S02]  /*0210*/  IMAD R11, R11, UR13, R4.reuse ;  /* 0x0000000d0b0b7c24 */ /* 0x100fe4000f8e0204 */
[--C-:B------:R-:W-:Y:S02]  /*0220*/  IMAD R13, R13, UR13, R4.reuse ;  /* 0x0000000d0d0d7c24 */ /* 0x100fe4000f8e0204 */
[--C-:B------:R-:W-:Y:S02]  /*0230*/  IMAD R15, R15, UR13, R4.reuse ;  /* 0x0000000d0f0f7c24 */ /* 0x100fe4000f8e0204 */
[--C-:B------:R-:W-:Y:S02]  /*0240*/  IMAD R17, R17, UR13, R4.reuse ;  /* 0x0000000d11117c24 */ /* 0x100fe4000f8e0204 */
[--C-:B------:R-:W-:Y:S02]  /*0250*/  IMAD R19, R19, UR13, R4.reuse ;  /* 0x0000000d13137c24 */ /* 0x100fe4000f8e0204 */
[----:B------:R-:W-:-:S02]  /*0260*/  IMAD R21, R21, UR13, R4 ;  /* 0x0000000d15157c24 */ /* 0x000fc4000f8e0204 */
[----:B------:R-:W-:Y:S02]  /*0270*/  IMAD R0, R0, UR16, RZ ;  /* 0x0000001000007c24 */ /* 0x000fe4000f8e02ff */
[----:B-----5:R-:W-:-:S07]  /*0280*/  IMAD.WIDE.U32 R2, R23, 0x4, R2 ;  /* 0x0000000417027825 */ /* 0x020fce00078e0002 */
.L_x_16:
[----:B0-----:R-:W0:Y:S01]  /*0290*/  LDC.64 R6, c[0x0][0x388] ;  /* 0x0000e200ff067b82 */ /* 0x001e220000000a00 */
[----:B------:R-:W-:Y:S02]  /*02a0*/  MOV R4, R8 ;  /* 0x0000000800047202 */ /* 0x000fe40000000f00 */
[----:B------:R-:W-:Y:S01]  /*02b0*/  MOV R5, R10 ;  /* 0x0000000a00057202 */ /* 0x000fe20000000f00 */
[----:B------:R-:W2:Y:S04]  /*02c0*/  LDG.E R8, desc[UR14][R2.64] ;  /* 0x0000000e02087981 */ /* 0x000ea8000c1e1900 */
[----:B------:R-:W2:Y:S04]  /*02d0*/  LDG.E R27, desc[UR14][R4.64+-0x10] ;  /* 0xfffff00e041b7981 */ /* 0x000ea8000c1e1900 */
[----:B------:R-:W3:Y:S04]  /*02e0*/  LDG.E R29, desc[UR14][R4.64+-0xc] ;  /* 0xfffff40e041d7981 */ /* 0x000ee8000c1e1900 */
[----:B------:R-:W4:Y:S01]  /*02f0*/  LDG.E R14, desc[UR14][R4.64+-0x8] ;  /* 0xfffff80e040e7981 */ /* 0x000f22000c1e1900 */
[----:B0-----:R-:W-:-:S06]  /*0300*/  IMAD.WIDE.U32 R24, R23, 0x4, R6 ;  /* 0x0000000417187825 */ /* 0x001fcc00078e0006 */
[----:B------:R-:W2:Y:S02]  /*0310*/  LDG.E R25, desc[UR14][R24.64] ;  /* 0x0000000e18197981 */ /* 0x000ea4000c1e1900 */
[----:B--2---:R-:W-:Y:S01]  /*0320*/  FFMA R8, R8, R25, R27 ;  /* 0x0000001908087223 */ /* 0x004fe2000000001b */
[----:B------:R-:W-:-:S04]  /*0330*/  IMAD.WIDE.U32 R26, R21, 0x4, R6 ;  /* 0x00000004151a7825 */ /* 0x000fc800078e0006 */
[----:B------:R0:W-:Y:S04]  /*0340*/  STG.E desc[UR14][R4.64+-0x10], R8 ;  /* 0xfffff00804007986 */ /* 0x0001e8000c10190e */
[----:B------:R-:W3:Y:S04]  /*0350*/  LDG.E R27, desc[UR14][R26.64] ;  /* 0x0000000e1a1b7981 */ /* 0x000ee8000c1e1900 */
[----:B------:R-:W3:Y:S02]  /*0360*/  LDG.E R10, desc[UR14][R2.64] ;  /* 0x0000000e020a7981 */ /* 0x000ee4000c1e1900 */
[----:B---3--:R-:W-:Y:S01]  /*0370*/  FFMA R10, R10, R27, R29 ;  /* 0x0000001b0a0a7223 */ /* 0x008fe2000000001d */
[----:B------:R-:W-:-:S04]  /*0380*/  IMAD.WIDE.U32 R28, R19, 0x4, R6 ;  /* 0x00000004131c7825 */ /* 0x000fc800078e0006 */
[----:B------:R1:W-:Y:S04]  /*0390*/  STG.E desc[UR14][R4.64+-0xc], R10 ;  /* 0xfffff40a04007986 */ /* 0x0003e8000c10190e */
[----:B------:R-:W4:Y:S04]  /*03a0*/  LDG.E R29, desc[UR14][R28.64] ;  /* 0x0000000e1c1d7981 */ /* 0x000f28000c1e1900 */
[----:B------:R-:W4:Y:S01]  /*03b0*/  LDG.E R12, desc[UR14][R2.64] ;  /* 0x0000000e020c7981 */ /* 0x000f22000c1e1900 */
[----:B------:R-:W-:-:S04]  /*03c0*/  IMAD.WIDE.U32 R24, R17, 0x4, R6 ;  /* 0x0000000411187825 */ /* 0x000fc800078e0006 */
[----:B----4-:R-:W-:Y:S02]  /*03d0*/  FFMA R12, R12, R29, R14 ;  /* 0x0000001d0c0c7223 */ /* 0x010fe4000000000e */
[----:B------:R-:W2:Y:S04]  /*03e0*/  LDG.E R14, desc[UR14][R4.64+-0x4] ;  /* 0xfffffc0e040e7981 */ /* 0x000ea8000c1e1900 */
[----:B------:R3:W-:Y:S04]  /*03f0*/  STG.E desc[UR14][R4.64+-0x8], R12 ;  /* 0xfffff80c04007986 */ /* 0x0007e8000c10190e */
[----:B------:R-:W2:Y:S04]  /*0400*/  LDG.E R25, desc[UR14][R24.64] ;  /* 0x0000000e18197981 */ /* 0x000ea8000c1e1900 */
[----:B0-----:R-:W2:Y:S01]  /*0410*/  LDG.E R8, desc[UR14][R2.64] ;  /* 0x0000000e02087981 */ /* 0x001ea2000c1e1900 */
[----:B------:R-:W-:-:S04]  /*0420*/  IMAD.WIDE.U32 R26, R15, 0x4, R6 ;  /* 0x000000040f1a7825 */ /* 0x000fc800078e0006 */
[----:B--2---:R-:W-:Y:S02]  /*0430*/  FFMA R8, R8, R25, R14 ;  /* 0x0000001908087223 */ /* 0x004fe4000000000e */
[----:B------:R-:W2:Y:S04]  /*0440*/  LDG.E R14, desc[UR14][R4.64] ;  /* 0x0000000e040e7981 */ /* 0x000ea8000c1e1900 */
[----:B------:R-:W-:Y:S04]  /*0450*/  STG.E desc[UR14][R4.64+-0x4], R8 ;  /* 0xfffffc0804007986 */ /* 0x000fe8000c10190e */
[----:B------:R-:W2:Y:S04]  /*0460*/  LDG.E R27, desc[UR14][R26.64] ;  /* 0x0000000e1a1b7981 */ /* 0x000ea8000c1e1900 */
[----:B-1----:R-:W2:Y:S01]  /*0470*/  LDG.E R10, desc[UR14][R2.64] ;  /* 0x0000000e020a7981 */ /* 0x002ea2000c1e1900 */
[----:B------:R-:W-:-:S04]  /*0480*/  IMAD.WIDE.U32 R28, R13, 0x4, R6 ;  /* 0x000000040d1c7825 */ /* 0x000fc800078e0006 */
[----:B--2---:R-:W-:Y:S02]  /*0490*/  FFMA R10, R10, R27, R14 ;  /* 0x0000001b0a0a7223 */ /* 0x004fe4000000000e */
[----:B------:R-:W2:Y:S04]  /*04a0*/  LDG.E R14, desc[UR14][R4.64+0x4] ;  /* 0x0000040e040e7981 */ /* 0x000ea8000c1e1900 */
[----:B------:R0:W-:Y:S04]  /*04b0*/  STG.E desc[UR14][R4.64], R10 ;  /* 0x0000000a04007986 */ /* 0x0001e8000c10190e */
[----:B------:R-:W2:Y:S04]  /*04c0*/  LDG.E R29, desc[UR14][R28.64] ;  /* 0x0000000e1c1d7981 */ /* 0x000ea8000c1e1900 */
[----:B---3--:R-:W2:Y:S01]  /*04d0*/  LDG.E R12, desc[UR14][R2.64] ;  /* 0x0000000e020c7981 */ /* 0x008ea2000c1e1900 */
[----:B------:R-:W-:-:S03]  /*04e0*/  IMAD.WIDE.U32 R24, R11, 0x4, R6 ;  /* 0x000000040b187825 */ /* 0x000fc600078e0006 */
[----:B0-----:R-:W3:Y:S01]  /*04f0*/  LDG.E R10, desc[UR14][R4.64+0xc] ;  /* 0x00000c0e040a7981 */ /* 0x001ee2000c1e1900 */
[----:B--2---:R-:W-:-:S03]  /*0500*/  FFMA R12, R12, R29, R14 ;  /* 0x0000001d0c0c7223 */ /* 0x004fc6000000000e */
[----:B------:R-:W2:Y:S04]  /*0510*/  LDG.E R14, desc[UR14][R4.64+0x8] ;  /* 0x0000080e040e7981 */ /* 0x000ea8000c1e1900 */
[----:B------:R0:W-:Y:S04]  /*0520*/  STG.E desc[UR14][R4.64+0x4], R12 ;  /* 0x0000040c04007986 */ /* 0x0001e8000c10190e */
[----:B------:R-:W2:Y:S04]  /*0530*/  LDG.E R25, desc[UR14][R24.64] ;  /* 0x0000000e18197981 */ /* 0x000ea8000c1e1900 */
[----:B------:R-:W2:Y:S01]  /*0540*/  LDG.E R8, desc[UR14][R2.64] ;  /* 0x0000000e02087981 */ /* 0x000ea2000c1e1900 */
[----:B------:R-:W-:-:S04]  /*0550*/  IMAD.WIDE.U32 R6, R9, 0x4, R6 ;  /* 0x0000000409067825 */ /* 0x000fc800078e0006 */
[----:B--2---:R-:W-:-:S05]  /*0560*/  FFMA R27, R8, R25, R14 ;  /* 0x00000019081b7223 */ /* 0x004fca000000000e */
[----:B------:R0:W-:Y:S04]  /*0570*/  STG.E desc[UR14][R4.64+0x8], R27 ;  /* 0x0000081b04007986 */ /* 0x0001e8000c10190e */
[----:B------:R-:W3:Y:S04]  /*0580*/  LDG.E R7, desc[UR14][R6.64] ;  /* 0x0000000e06077981 */ /* 0x000ee8000c1e1900 */
[----:B------:R-:W3:Y:S01]  /*0590*/  LDG.E R8, desc[UR14][R2.64] ;  /* 0x0000000e02087981 */ /* 0x000ee2000c1e1900 */
[----:B------:R-:W-:-:S04]  /*05a0*/  UIADD3 UR4, UPT, UPT, UR4, 0x8, URZ ;  /* 0x0000000804047890 */ /* 0x000fc8000fffe0ff */
[----:B------:R-:W-:Y:S01]  /*05b0*/  UISETP.NE.AND UP0, UPT, UR4, 0x78, UPT ;  /* 0x000000780400788c */ /* 0x000fe2000bf05270 */
[C---:B------:R-:W-:Y:S02]  /*05c0*/  LEA R23, R0.reuse, R23, 0x3 ;  /* 0x0000001700177211 */ /* 0x040fe400078e18ff */
[C---:B------:R-:W-:Y:S02]  /*05d0*/  LEA R9, R0.reuse, R9, 0x3 ;  /* 0x0000000900097211 */ /* 0x040fe400078e18ff */
[C---:B------:R-:W-:Y:S02]  /*05e0*/  LEA R11, R0.reuse, R11, 0x3 ;  /* 0x0000000b000b7211 */ /* 0x040fe400078e18ff */
[C---:B------:R-:W-:Y:S02]  /*05f0*/  LEA R13, R0.reuse, R13, 0x3 ;  /* 0x0000000d000d7211 */ /* 0x040fe400078e18ff */
[C---:B------:R-:W-:Y:S02]  /*0600*/  LEA R15, R0.reuse, R15, 0x3 ;  /* 0x0000000f000f7211 */ /* 0x040fe400078e18ff */
[----:B------:R-:W-:-:S02]  /*0610*/  LEA R17, R0, R17, 0x3 ;  /* 0x0000001100117211 */ /* 0x000fc400078e18ff */
[C---:B------:R-:W-:Y:S02]  /*0620*/  LEA R19, R0.reuse, R19, 0x3 ;  /* 0x0000001300137211 */ /* 0x040fe400078e18ff */
[----:B------:R-:W-:Y:S01]  /*0630*/  LEA R21, R0, R21, 0x3 ;  /* 0x0000001500157211 */ /* 0x000fe200078e18ff */
[----:B---3--:R-:W-:-:S05]  /*0640*/  FFMA R29, R8, R7, R10 ;  /* 0x00000007081d7223 */ /* 0x008fca000000000a */
[----:B------:R0:W-:Y:S01]  /*0650*/  STG.E desc[UR14][R4.64+0xc], R29 ;  /* 0x00000c1d04007986 */ /* 0x0001e2000c10190e */
[----:B------:R-:W-:-:S04]  /*0660*/  IADD3 R8, P0, PT, R4, 0x20, RZ ;  /* 0x0000002004087810 */ /* 0x000fc80007f1e0ff */
[----:B------:R-:W-:Y:S01]  /*0670*/  IADD3.X R10, PT, PT, RZ, R5, RZ, P0, !PT ;  /* 0x00000005ff0a7210 */ /* 0x000fe200007fe4ff */
[----:B------:R-:W-:Y:S08]  /*0680*/  BRA.U UP0, `(.L_x_16) ;  /* 0xfffffffd00007547 */ /* 0x000ff0000b83ffff */
[----:B------:R-:W1:Y:S01]  /*0690*/  LDCU.64 UR4, c[0x0][0x390] ;  /* 0x00007200ff0477ac */ /* 0x000e620008000a00 */
[----:B------:R-:W-:-:S04]  /*06a0*/  UIADD3 UR6, UP0, UPT, UR6, 0x8, URZ ;  /* 0x0000000806067890 */ /* 0x000fc8000ff1e0ff */
[----:B------:R-:W-:Y:S02]  /*06b0*/  UIADD3.X UR7, UPT, UPT, URZ, UR7, URZ, UP0, !UPT ;  /* 0x00000007ff077290 */ /* 0x000fe400087fe4ff */
[----:B------:R-:W-:-:S04]  /*06c0*/  MOV R0, UR6 ;  /* 0x0000000600007c02 */ /* 0x000fc80008000f00 */
[----:B------:R-:W-:Y:S01]  /*06d0*/  MOV R9, UR7 ;  /* 0x0000000700097c02 */ /* 0x000fe20008000f00 */
[----:B-1----:R-:W-:-:S04]  /*06e0*/  UIADD3 UR4, UP1, UPT, UR4, 0x8, URZ ;  /* 0x0000000804047890 */ /* 0x002fc8000ff3e0ff */
[----:B------:R-:W-:Y:S02]  /*06f0*/  UIADD3.X UR5, UPT, UPT, URZ, UR5, URZ, UP1, !UPT ;  /* 0x00000005ff057290 */ /* 0x000fe40008ffe4ff */
[----:B0-----:R-:W-:Y:S01]  /*0700*/  MOV R4, UR4 ;  /* 0x0000000400047c02 */ /* 0x001fe20008000f00 */
[----:B------:R-:W-:-:S03]  /*0710*/  UMOV UR4, URZ ;  /* 0x000000ff00047c82 */ /* 0x000fc60008000000 */
[----:B------:R-:W-:-:S07]  /*0720*/  MOV R5, UR5 ;  /* 0x0000000500057c02 */ /* 0x000fce0008000f00 */
.L_x_17:
[----:B0-----:R-:W-:Y:S01]  /*0730*/  MOV R2, R0 ;  /* 0x0000000000027202 */ /* 0x001fe20000000f00 */
[----:B------:R-:W2:Y:S01]  /*0740*/  LDG.E R7, desc[UR14][R4.64+-0x8] ;  /* 0xfffff80e04077981 */ /* 0x000ea2000c1e1900 */
[----:B------:R-:W-:-:S05]  /*0750*/  MOV R3, R9 ;  /* 0x0000000900037202 */ /* 0x000fca0000000f00 */
[----:B------:R-:W2:Y:S01]  /*0760*/  LDG.E R0, desc[UR14][R2.64+-0x8] ;  /* 0xfffff80e02007981 */ /* 0x000ea2000c1e1900 */
[----:B------:R-:W-:Y:S01]  /*0770*/  MOV R6, 0x3f800000 ;  /* 0x3f80000000067802 */ /* 0x000fe20000000f00 */
[----:B--2---:R-:W-:-:S04]  /*0780*/  FADD R8, R0, R7 ;  /* 0x0000000700087221 */ /* 0x004fc80000000000 */
[----:B------:R-:W-:-:S06]  /*0790*/  FMUL R0, |R8|, 2.8853900432586669922 ;  /* 0x4038aa3b08007820 */ /* 0x000fcc0000400200 */
[----:B------:R-:W0:Y:S01]  /*07a0*/  MUFU.EX2 R0, R0 ;  /* 0x0000000000007308 */ /* 0x000e220000000800 */
[----:B------:R-:W-:Y:S02]  /*07b0*/  HFMA2 R7, -RZ, RZ, 1.125, -9232 ;  /* 0x3c80f082ff077431 */ /* 0x000fe400000001ff */
        /* <DEDUP_REMOVED lines=10> */
[----:B------:R-:W2:Y:S01]  /*0860*/  LDG.E R0, desc[UR14][R2.64+-0x4] ;  /* 0xfffffc0e02007981 */ /* 0x000ea2000c1e1900 */
        /* <DEDUP_REMOVED lines=68> */
.L_x_18:
        /* <DEDUP_REMOVED lines=13> */
.L_x_33:


//--------------------- .text._Z16cudaDownSamplingPfS_ --------------------------
	.section	.text._Z16cudaDownSamplingPfS_,"ax",@progbits
	.align	128
        .global         _Z16cudaDownSamplingPfS_
        .type           _Z16cudaDownSamplingPfS_,@function
        .size           _Z16cudaDownSamplingPfS_,(.L_x_34 - _Z16cudaDownSamplingPfS_)
        .other          _Z16cudaDownSamplingPfS_,@"STO_CUDA_ENTRY STV_DEFAULT"
_Z16cudaDownSamplingPfS_:
.text._Z16cudaDownSamplingPfS_:
[----:B------:R-:W-:Y:S01]  /*0000*/  LDC R1, c[0x0][0x37c] ;  /* 0x0000df00ff017b82 */ /* 0x000fe20000000800 */
[----:B------:R-:W0:Y:S07]  /*0010*/  S2R R0, SR_TID.Y ;  /* 0x0000000000007919 */ /* 0x000e2e0000002200 */
[----:B------:R-:W1:Y:S01]  /*0020*/  LDC R3, c[0x0][0x360] ;  /* 0x0000d800ff037b82 */ /* 0x000e620000000800 */
[----:B------:R-:W2:Y:S01]  /*0030*/  LDCU.64 UR4, c[0x0][0x358] ;  /* 0x00006b00ff0477ac */ /* 0x000ea20008000a00 */
[----:B------:R-:W3:Y:S06]  /*0040*/  S2R R2, SR_TID.X ;  /* 0x0000000000027919 */ /* 0x000eec0000002100 */
[----:B------:R-:W0:Y:S08]  /*0050*/  S2UR UR6, SR_CTAID.X ;  /* 0x00000000000679c3 */ /* 0x000e300000002500 */
[----:B------:R-:W0:Y:S08]  /*0060*/  LDC R5, c[0x0][0x364] ;  /* 0x0000d900ff057b82 */ /* 0x000e300000000800 */
[----:B------:R-:W4:Y:S01]  /*0070*/  LDC.64 R6, c[0x0][0x380] ;  /* 0x0000e000ff067b82 */ /* 0x000f220000000a00 */
[----:B---3--:R-:W-:Y:S01]  /*0080*/  SHF.L.U32 R4, R2, 0x1, RZ ;  /* 0x0000000102047819 */ /* 0x008fe200000006ff */
[----:B0-----:R-:W-:-:S05]  /*0090*/  IMAD R5, R5, UR6, R0 ;  /* 0x0000000605057c24 */ /* 0x001fca000f8e0200 */
[----:B------:R-:W-:-:S05]  /*00a0*/  SHF.L.U32 R5, R5, 0x2, RZ ;  /* 0x0000000205057819 */ /* 0x000fca00000006ff */
[----:B-1----:R-:W-:-:S05]  /*00b0*/  IMAD R4, R5, R3, R4 ;  /* 0x0000000305047224 */ /* 0x002fca00078e0204 */
[----:B------:R-:W-:Y:S01]  /*00c0*/  LEA R9, R3, R4, 0x1 ;  /* 0x0000000403097211 */ /* 0x000fe200078e08ff */
[----:B----4-:R-:W-:-:S04]  /*00d0*/  IMAD.WIDE.U32 R4, R4, 0x4, R6 ;  /* 0x0000000404047825 */ /* 0x010fc800078e0006 */
[----:B------:R-:W-:Y:S01]  /*00e0*/  IMAD.WIDE.U32 R6, R9, 0x4, R6 ;  /* 0x0000000409067825 */ /* 0x000fe200078e0006 */
[----:B--2---:R-:W2:Y:S04]  /*00f0*/  LDG.E R8, desc[UR4][R4.64] ;  /* 0x0000000404087981 */ /* 0x004ea8000c1e1900 */
[----:B------:R-:W3:Y:S04]  /*0100*/  LDG.E R9, desc[UR4][R6.64] ;  /* 0x0000000406097981 */ /* 0x000ee8000c1e1900 */
[----:B------:R0:W4:Y:S04]  /*0110*/  LDG.E R11, desc[UR4][R4.64+0x4] ;  /* 0x00000404040b7981 */ /* 0x000128000c1e1900 */
[----:B------:R1:W5:Y:S01]  /*0120*/  LDG.E R13, desc[UR4][R6.64+0x4] ;  /* 0x00000404060d7981 */ /* 0x000362000c1e1900 */
[----:B------:R-:W-:Y:S01]  /*0130*/  MOV R12, 0x3c80f082 ;  /* 0x3c80f082000c7802 */ /* 0x000fe20000000f00 */
[----:B0-----:R-:W0:Y:S01]  /*0140*/  LDC.64 R4, c[0x0][0x388] ;  /* 0x0000e200ff047b82 */ /* 0x001e220000000a00 */
[----:B-1----:R-:W-:-:S02]  /*0150*/  HFMA2 R7, -RZ, RZ, 1.875, 0 ;  /* 0x3f800000ff077431 */ /* 0x002fc400000001ff */
[----:B--2---:R-:W-:-:S04]  /*0160*/  FADD R8, RZ, R8 ;  /* 0x00000008ff087221 */ /* 0x004fc80000000000 */
[----:B---3--:R-:W-:-:S04]  /*0170*/  FADD R8, R8, R9 ;  /* 0x0000000908087221 */ /* 0x008fc80000000000 */
[----:B----4-:R-:W-:-:S04]  /*0180*/  FADD R8, R8, R11 ;  /* 0x0000000b08087221 */ /* 0x010fc80000000000 */
[----:B-----5:R-:W-:-:S04]  /*0190*/  FADD R8, R8, R13 ;  /* 0x0000000d08087221 */ /* 0x020fc80000000000 */
[----:B------:R-:W-:-:S04]  /*01a0*/  FMUL R8, R8, 0.25 ;  /* 0x3e80000008087820 */ /* 0x000fc80000400000 */
[C---:B------:R-:W-:Y:S01]  /*01b0*/  FMUL R9, |R8|.reuse, 2.8853900432586669922 ;  /* 0x4038aa3b08097820 */ /* 0x040fe20000400200 */
[C---:B------:R-:W-:Y:S01]  /*01c0*/  FMUL R11, R8.reuse, R8 ;  /* 0x00000008080b7220 */ /* 0x040fe20000400000 */
[C---:B------:R-:W-:Y:S02]  /*01d0*/  FSETP.GE.AND P1, PT, |R8|.reuse, 0.60000002384185791016, PT ;  /* 0x3f19999a0800780b */ /* 0x040fe40003f26200 */
[----:B------:R-:W-:Y:S01]  /*01e0*/  FSETP.GE.AND P0, PT, |R8|, 9.010913848876953125, PT ;  /* 0x41102cb40800780b */ /* 0x000fe20003f06200 */
[C---:B------:R-:W-:Y:S01]  /*01f0*/  FFMA R12, R11.reuse, R12, -0.052303962409496307373 ;  /* 0xbd563cae0b0c7423 */ /* 0x040fe2000000000c */
[----:B------:R-:W1:Y:S03]  /*0200*/  MUFU.EX2 R9, R9 ;  /* 0x0000000900097308 */ /* 0x000e660000000800 */
[----:B------:R-:W-:Y:S01]  /*0210*/  FFMA R12, R11, R12, 0.1331529766321182251 ;  /* 0x3e0859410b0c7423 */ /* 0x000fe2000000000c */
[----:B-1----:R-:W-:Y:S01]  /*0220*/  FADD R10, R9, 1 ;  /* 0x3f800000090a7421 */ /* 0x002fe20000000000 */
[----:B------:R-:W-:-:S02]  /*0230*/  IMAD R9, R3, UR6, R0 ;  /* 0x0000000603097c24 */ /* 0x000fc4000f8e0200 */
[----:B------:R-:W-:Y:S02]  /*0240*/  FFMA R0, R11, R12, -0.33332768082618713379 ;  /* 0xbeaaa9ed0b007423 */ /* 0x000fe4000000000c */
[----:B------:R-:W-:Y:S01]  /*0250*/  IMAD R9, R9, R3, R2 ;  /* 0x0000000309097224 */ /* 0x000fe200078e0202 */
[----:B------:R-:W1:Y:S01]  /*0260*/  MUFU.RCP R10, R10 ;  /* 0x0000000a000a7308 */ /* 0x000e620000001000 */
[----:B------:R-:W-:Y:S02]  /*0270*/  FFMA R11, R11, R0, RZ ;  /* 0x000000000b0b7223 */ /* 0x000fe400000000ff */
[----:B0-----:R-:W-:-:S04]  /*0280*/  IMAD.WIDE.U32 R4, R9, 0x4, R4 ;  /* 0x0000000409047825 */ /* 0x001fc800078e0004 */
[----:B-1----:R-:W-:-:S05]  /*0290*/  FFMA R6, R10, -2, R7 ;  /* 0xc00000000a067823 */ /* 0x002fca0000000007 */
[----:B------:R-:W-:-:S04]  /*02a0*/  FSEL R7, R6, 1, !P0 ;  /* 0x3f80000006077808 */ /* 0x000fc80004000000 */
[--C-:B------:R-:W-:Y:S01]  /*02b0*/  LOP3.LUT R7, R7, 0x80000000, R8.reuse, 0xb8, !PT ;  /* 0x8000000007077812 */ /* 0x100fe200078eb808 */
[----:B------:R-:W-:-:S05]  /*02c0*/  @!P1 FFMA R7, R8, R11, R8 ;  /* 0x0000000b08079223 */ /* 0x000fca0000000008 */
[----:B------:R-:W-:Y:S01]  /*02d0*/  STG.E desc[UR4][R4.64], R7 ;  /* 0x0000000704007986 */ /* 0x000fe2000c101904 */
[----:B------:R-:W-:Y:S05]  /*02e0*/  EXIT ;  /* 0x000000000000794d */ /* 0x000fea0003800000 */
.L_x_19:
        /* <DEDUP_REMOVED lines=9> */
.L_x_34:


//--------------------- .text._Z15cudaConvolutionPfS_S_ --------------------------
	.section	.text._Z15cudaConvolutionPfS_S_,"ax",@progbits
	.align	128
        .global         _Z15cudaConvolutionPfS_S_
        .type           _Z15cudaConvolutionPfS_S_,@function
        .size           _Z15cudaConvolutionPfS_S_,(.L_x_35 - _Z15cudaConvolutionPfS_S_)
        .other          _Z15cudaConvolutionPfS_S_,@"STO_CUDA_ENTRY STV_DEFAULT"
_Z15cudaConvolutionPfS_S_:
.text._Z15cudaConvolutionPfS_S_:
[----:B------:R-:W-:Y:S01]  /*0000*/  LDC R1, c[0x0][0x37c] ;  /* 0x0000df00ff017b82 */ /* 0x000fe20000000800 */
[----:B------:R-:W0:Y:S07]  /*0010*/  S2R R12, SR_CTAID.X ;  /* 0x00000000000c7919 */ /* 0x000e2e0000002500 */
[----:B------:R-:W1:Y:S01]  /*0020*/  LDC R13, c[0x0][0x360] ;  /* 0x0000d800ff0d7b82 */ /* 0x000e620000000800 */
[----:B------:R-:W2:Y:S01]  /*0030*/  LDCU.64 UR4, c[0x0][0x358] ;  /* 0x00006b00ff0477ac */ /* 0x000ea20008000a00 */
[----:B------:R-:W3:Y:S01]  /*0040*/  S2R R10, SR_TID.X ;  /* 0x00000000000a7919 */ /* 0x000ee20000002100 */
[----:B------:R-:W3:Y:S05]  /*0050*/  S2R R11, SR_TID.Y ;  /* 0x00000000000b7919 */ /* 0x000eea0000002200 */
[----:B------:R-:W4:Y:S08]  /*0060*/  LDC.64 R2, c[0x0][0x388] ;  /* 0x0000e200ff027b82 */ /* 0x000f300000000a00 */
[----:B------:R-:W5:Y:S01]  /*0070*/  LDC.64 R4, c[0x0][0x380] ;  /* 0x0000e000ff047b82 */ /* 0x000f620000000a00 */
[----:B-1----:R-:W-:Y:S01]  /*0080*/  IADD3 R20, PT, PT, R13, 0x4, RZ ;  /* 0x000000040d147810 */ /* 0x002fe20007ffe0ff */
[----:B0-----:R-:W-:-:S04]  /*0090*/  IMAD R7, R12, 0x19, RZ ;  /* 0x000000190c077824 */ /* 0x001fc800078e02ff */
[----:B----4-:R-:W-:-:S04]  /*00a0*/  IMAD.WIDE.U32 R2, R7, 0x4, R2 ;  /* 0x0000000407027825 */ /* 0x010fc800078e0002 */
[----:B---3--:R-:W-:Y:S01]  /*00b0*/  IMAD R15, R20, R11, R10 ;  /* 0x0000000b140f7224 */ /* 0x008fe200078e020a */
[----:B--2---:R-:W2:Y:S03]  /*00c0*/  LDG.E R19, desc[UR4][R2.64] ;  /* 0x0000000402137981 */ /* 0x004ea6000c1e1900 */
[----:B-----5:R-:W-:Y:S01]  /*00d0*/  IMAD.WIDE.U32 R8, R15, 0x4, R4 ;  /* 0x000000040f087825 */ /* 0x020fe200078e0004 */
[----:B------:R-:W3:Y:S04]  /*00e0*/  LDG.E R24, desc[UR4][R2.64+0x4] ;  /* 0x0000040402187981 */ /* 0x000ee8000c1e1900 */
[----:B------:R-:W2:Y:S04]  /*00f0*/  LDG.E R0, desc[UR4][R8.64] ;  /* 0x0000000408007981 */ /* 0x000ea8000c1e1900 */
[----:B------:R-:W3:Y:S04]  /*0100*/  LDG.E R29, desc[UR4][R8.64+0x4] ;  /* 0x00000404081d7981 */ /* 0x000ee8000c1e1900 */
[----:B------:R-:W4:Y:S04]  /*0110*/  LDG.E R16, desc[UR4][R2.64+0x8] ;  /* 0x0000080402107981 */ /* 0x000f28000c1e1900 */
[----:B------:R-:W4:Y:S04]  /*0120*/  LDG.E R27, desc[UR4][R8.64+0x8] ;  /* 0x00000804081b7981 */ /* 0x000f28000c1e1900 */
[----:B------:R-:W5:Y:S04]  /*0130*/  LDG.E R22, desc[UR4][R2.64+0xc] ;  /* 0x00000c0402167981 */ /* 0x000f68000c1e1900 */
[----:B------:R-:W5:Y:S01]  /*0140*/  LDG.E R25, desc[UR4][R8.64+0xc] ;  /* 0x00000c0408197981 */ /* 0x000f62000c1e1900 */
[----:B------:R-:W-:-:S03]  /*0150*/  IMAD.WIDE R6, R13, 0x4, R8 ;  /* 0x000000040d067825 */ /* 0x000fc600078e0208 */
[----:B------:R0:W5:Y:S04]  /*0160*/  LDG.E R18, desc[UR4][R8.64+0x10] ;  /* 0x0000100408127981 */ /* 0x000168000c1e1900 */
[----:B------:R-:W5:Y:S04]  /*0170*/  LDG.E R23, desc[UR4][R2.64+0x10] ;  /* 0x0000100402177981 */ /* 0x000f68000c1e1900 */
[----:B------:R-:W5:Y:S04]  /*0180*/  LDG.E R21, desc[UR4][R2.64+0x14] ;  /* 0x0000140402157981 */ /* 0x000f68000c1e1900 */
[----:B------:R-:W5:Y:S04]  /*0190*/  LDG.E R26, desc[UR4][R6.64+0x10] ;  /* 0x00001004061a7981 */ /* 0x000f68000c1e1900 */
[----:B------:R-:W5:Y:S04]  /*01a0*/  LDG.E R14, desc[UR4][R2.64+0x18] ;  /* 0x00001804020e7981 */ /* 0x000f68000c1e1900 */
[----:B------:R-:W5:Y:S01]  /*01b0*/  LDG.E R17, desc[UR4][R6.64+0x14] ;  /* 0x0000140406117981 */ /* 0x000f62000c1e1900 */
[----:B--2---:R-:W-:-:S03]  /*01c0*/  FFMA R0, R0, R19, RZ ;  /* 0x0000001300007223 */ /* 0x004fc600000000ff */
[----:B------:R-:W2:Y:S01]  /*01d0*/  LDG.E R19, desc[UR4][R6.64+0x18] ;  /* 0x0000180406137981 */ /* 0x000ea2000c1e1900 */
[----:B---3--:R-:W-:-:S03]  /*01e0*/  FFMA R24, R29, R24, R0 ;  /* 0x000000181d187223 */ /* 0x008fc60000000000 */
[----:B------:R-:W2:Y:S04]  /*01f0*/  LDG.E R0, desc[UR4][R2.64+0x1c] ;  /* 0x00001c0402007981 */ /* 0x000ea8000c1e1900 */
[----:B------:R-:W3:Y:S01]  /*0200*/  LDG.E R29, desc[UR4][R6.64+0x1c] ;  /* 0x00001c04061d7981 */ /* 0x000ee2000c1e1900 */
[----:B----4-:R-:W-:-:S03]  /*0210*/  FFMA R24, R27, R16, R24 ;  /* 0x000000101b187223 */ /* 0x010fc60000000018 */
[----:B------:R-:W3:Y:S01]  /*0220*/  LDG.E R16, desc[UR4][R2.64+0x20] ;  /* 0x0000200402107981 */ /* 0x000ee2000c1e1900 */
[----:B-----5:R-:W-:-:S03]  /*0230*/  FFMA R27, R25, R22, R24 ;  /* 0x00000016191b7223 */ /* 0x020fc60000000018 */
[----:B------:R-:W4:Y:S04]  /*0240*/  LDG.E R24, desc[UR4][R2.64+0x24] ;  /* 0x0000240402187981 */ /* 0x000f28000c1e1900 */
[----:B------:R1:W4:Y:S01]  /*0250*/  LDG.E R25, desc[UR4][R6.64+0x20] ;  /* 0x0000200406197981 */ /* 0x000322000c1e1900 */
[----:B0-----:R-:W-:-:S04]  /*0260*/  IMAD.WIDE R8, R13, 0x4, R6 ;  /* 0x000000040d087825 */ /* 0x001fc800078e0206 */
[----:B------:R-:W-:Y:S01]  /*0270*/  FFMA R27, R18, R23, R27 ;  /* 0x00000017121b7223 */ /* 0x000fe2000000001b */
[----:B------:R-:W5:Y:S04]  /*0280*/  LDG.E R22, desc[UR4][R2.64+0x28] ;  /* 0x0000280402167981 */ /* 0x000f68000c1e1900 */
[----:B------:R-:W5:Y:S01]  /*0290*/  LDG.E R23, desc[UR4][R8.64+0x20] ;  /* 0x0000200408177981 */ /* 0x000f62000c1e1900 */
[----:B------:R-:W-:-:S03]  /*02a0*/  FFMA R26, R26, R21, R27 ;  /* 0x000000151a1a7223 */ /* 0x000fc6000000001b */
[----:B------:R-:W5:Y:S04]  /*02b0*/  LDG.E R21, desc[UR4][R2.64+0x2c] ;  /* 0x00002c0402157981 */ /* 0x000f68000c1e1900 */
[----:B------:R-:W5:Y:S01]  /*02c0*/  LDG.E R18, desc[UR4][R8.64+0x24] ;  /* 0x0000240408127981 */ /* 0x000f62000c1e1900 */
[----:B------:R-:W-:-:S03]  /*02d0*/  FFMA R26, R17, R14, R26 ;  /* 0x0000000e111a7223 */ /* 0x000fc6000000001a */
[----:B------:R-:W5:Y:S04]  /*02e0*/  LDG.E R14, desc[UR4][R2.64+0x30] ;  /* 0x00003004020e7981 */ /* 0x000f68000c1e1900 */
[----:B------:R-:W5:Y:S01]  /*02f0*/  LDG.E R17, desc[UR4][R8.64+0x28] ;  /* 0x0000280408117981 */ /* 0x000f62000c1e1900 */
[----:B------:R-:W-:-:S03]  /*0300*/  IADD3 R27, PT, PT, R20, R15, R20 ;  /* 0x0000000f141b7210 */ /* 0x000fc60007ffe014 */
[----:B------:R-:W5:Y:S01]  /*0310*/  LDG.E R15, desc[UR4][R8.64+0x30] ;  /* 0x00003004080f7981 */ /* 0x000f62000c1e1900 */
[----:B------:R-:W-:-:S05]  /*0320*/  IADD3 R27, PT, PT, R20, R27, RZ ;  /* 0x0000001b141b7210 */ /* 0x000fca0007ffe0ff */
[----:B-1----:R-:W-:-:S04]  /*0330*/  IMAD.WIDE.U32 R6, R27, 0x4, R4 ;  /* 0x000000041b067825 */ /* 0x002fc800078e0004 */
[----:B--2---:R-:W-:Y:S02]  /*0340*/  FFMA R26, R19, R0, R26 ;  /* 0x00000000131a7223 */ /* 0x004fe4000000001a */
[----:B------:R-:W2:Y:S04]  /*0350*/  LDG.E R0, desc[UR4][R8.64+0x2c] ;  /* 0x00002c0408007981 */ /* 0x000ea8000c1e1900 */
[----:B------:R-:W2:Y:S01]  /*0360*/  LDG.E R19, desc[UR4][R2.64+0x34] ;  /* 0x0000340402137981 */ /* 0x000ea2000c1e1900 */
[----:B---3--:R-:W-:-:S03]  /*0370*/  FFMA R26, R29, R16, R26 ;  /* 0x000000101d1a7223 */ /* 0x008fc6000000001a */
[----:B------:R-:W3:Y:S01]  /*0380*/  LDG.E R16, desc[UR4][R2.64+0x38] ;  /* 0x0000380402107981 */ /* 0x000ee2000c1e1900 */
[----:B------:R-:W-:-:S03]  /*0390*/  IADD3 R27, PT, PT, R20, R27, RZ ;  /* 0x0000001b141b7210 */ /* 0x000fc60007ffe0ff */
[----:B------:R-:W3:Y:S04]  /*03a0*/  LDG.E R8, desc[UR4][R6.64+0x4] ;  /* 0x0000040406087981 */ /* 0x000ee8000c1e1900 */
[----:B------:R-:W3:Y:S01]  /*03b0*/  LDG.E R9, desc[UR4][R6.64+0x8] ;  /* 0x0000080406097981 */ /* 0x000ee2000c1e1900 */
[----:B----4-:R-:W-:-:S03]  /*03c0*/  FFMA R26, R25, R24, R26 ;  /* 0x00000018191a7223 */ /* 0x010fc6000000001a */
[----:B------:R-:W4:Y:S04]  /*03d0*/  LDG.E R25, desc[UR4][R2.64+0x3c] ;  /* 0x00003c0402197981 */ /* 0x000f28000c1e1900 */
[----:B------:R-:W4:Y:S01]  /*03e0*/  LDG.E R24, desc[UR4][R6.64] ;  /* 0x0000000406187981 */ /* 0x000f22000c1e1900 */
[----:B-----5:R-:W-:-:S03]  /*03f0*/  FFMA R29, R23, R22, R26 ;  /* 0x00000016171d7223 */ /* 0x020fc6000000001a */
[----:B------:R-:W5:Y:S01]  /*0400*/  LDG.E R23, desc[UR4][R2.64+0x40] ;  /* 0x0000400402177981 */ /* 0x000f62000c1e1900 */
[----:B------:R-:W-:-:S03]  /*0410*/  FFMA R20, R18, R21, R29 ;  /* 0x0000001512147223 */ /* 0x000fc6000000001d */
[----:B------:R-:W5:Y:S01]  /*0420*/  LDG.E R18, desc[UR4][R2.64+0x44] ;  /* 0x0000440402127981 */ /* 0x000f62000c1e1900 */
[----:B------:R-:W-:-:S03]  /*0430*/  IMAD.WIDE.U32 R4, R27, 0x4, R4 ;  /* 0x000000041b047825 */ /* 0x000fc600078e0004 */
[----:B------:R-:W5:Y:S01]  /*0440*/  LDG.E R21, desc[UR4][R6.64+0xc] ;  /* 0x00000c0406157981 */ /* 0x000f62000c1e1900 */
[----:B------:R-:W-:-:S03]  /*0450*/  FFMA R17, R17, R14, R20 ;  /* 0x0000000e11117223 */ /* 0x000fc60000000014 */
[----:B------:R-:W5:Y:S04]  /*0460*/  LDG.E R14, desc[UR4][R2.64+0x48] ;  /* 0x00004804020e7981 */ /* 0x000f68000c1e1900 */
[----:B------:R4:W5:Y:S04]  /*0470*/  LDG.E R20, desc[UR4][R6.64+0x10] ;  /* 0x0000100406147981 */ /* 0x000968000c1e1900 */
[----:B------:R-:W5:Y:S04]  /*0480*/  LDG.E R29, desc[UR4][R2.64+0x4c] ;  /* 0x00004c04021d7981 */ /* 0x000f68000c1e1900 */
[----:B------:R-:W5:Y:S04]  /*0490*/  LDG.E R27, desc[UR4][R2.64+0x50] ;  /* 0x00005004021b7981 */ /* 0x000f68000c1e1900 */
[----:B------:R-:W5:Y:S01]  /*04a0*/  LDG.E R22, desc[UR4][R4.64] ;  /* 0x0000000404167981 */ /* 0x000f62000c1e1900 */
[----:B--2---:R-:W-:-:S03]  /*04b0*/  FFMA R26, R0, R19, R17 ;  /* 0x00000013001a7223 */ /* 0x004fc60000000011 */
[----:B------:R-:W2:Y:S04]  /*04c0*/  LDG.E R17, desc[UR4][R2.64+0x54] ;  /* 0x0000540402117981 */ /* 0x000ea8000c1e1900 */
[----:B------:R-:W2:Y:S01]  /*04d0*/  LDG.E R0, desc[UR4][R4.64+0x4] ;  /* 0x0000040404007981 */ /* 0x000ea2000c1e1900 */
[----:B---3--:R-:W-:-:S03]  /*04e0*/  FFMA R19, R15, R16, R26 ;  /* 0x000000100f137223 */ /* 0x008fc6000000001a */
[----:B------:R-:W3:Y:S04]  /*04f0*/  LDG.E R16, desc[UR4][R2.64+0x58] ;  /* 0x0000580402107981 */ /* 0x000ee8000c1e1900 */
[----:B------:R-:W3:Y:S04]  /*0500*/  LDG.E R15, desc[UR4][R4.64+0x8] ;  /* 0x00000804040f7981 */ /* 0x000ee8000c1e1900 */
[----:B------:R-:W3:Y:S01]  /*0510*/  LDG.E R26, desc[UR4][R4.64+0x10] ;  /* 0x00001004041a7981 */ /* 0x000ee2000c1e1900 */
[----:B----4-:R-:W-:-:S03]  /*0520*/  FFMA R7, R24, R25, R19 ;  /* 0x0000001918077223 */ /* 0x010fc60000000013 */
[----:B------:R-:W4:Y:S04]  /*0530*/  LDG.E R25, desc[UR4][R2.64+0x5c] ;  /* 0x00005c0402197981 */ /* 0x000f28000c1e1900 */
[----:B------:R-:W4:Y:S04]  /*0540*/  LDG.E R24, desc[UR4][R4.64+0xc] ;  /* 0x00000c0404187981 */ /* 0x000f28000c1e1900 */
[----:B------:R-:W4:Y:S01]  /*0550*/  LDG.E R19, desc[UR4][R2.64+0x60] ;  /* 0x0000600402137981 */ /* 0x000f22000c1e1900 */
[----:B-----5:R-:W-:Y:S01]  /*0560*/  FFMA R8, R8, R23, R7 ;  /* 0x0000001708087223 */ /* 0x020fe20000000007 */
[----:B------:R-:W0:Y:S01]  /*0570*/  LDCU UR6, c[0x0][0x364] ;  /* 0x00006c80ff0677ac */ /* 0x000e220008000800 */
[----:B------:R-:W1:Y:S02]  /*0580*/  LDC.64 R6, c[0x0][0x390] ;  /* 0x0000e400ff067b82 */ /* 0x000e640000000a00 */
[----:B------:R-:W-:-:S04]  /*0590*/  FFMA R8, R9, R18, R8 ;  /* 0x0000001209087223 */ /* 0x000fc80000000008 */
[----:B------:R-:W-:-:S04]  /*05a0*/  FFMA R21, R21, R14, R8 ;  /* 0x0000000e15157223 */ /* 0x000fc80000000008 */
[----:B------:R-:W-:-:S04]  /*05b0*/  FFMA R21, R20, R29, R21 ;  /* 0x0000001d14157223 */ /* 0x000fc80000000015 */
[----:B------:R-:W-:Y:S01]  /*05c0*/  FFMA R21, R22, R27, R21 ;  /* 0x0000001b16157223 */ /* 0x000fe20000000015 */
[----:B0-----:R-:W-:-:S04]  /*05d0*/  IMAD R11, R12, UR6, R11 ;  /* 0x000000060c0b7c24 */ /* 0x001fc8000f8e020b */
[----:B------:R-:W-:-:S04]  /*05e0*/  IMAD R11, R11, R13, R10 ;  /* 0x0000000d0b0b7224 */ /* 0x000fc800078e020a */
[----:B-1----:R-:W-:-:S04]  /*05f0*/  IMAD.WIDE.U32 R6, R11, 0x4, R6 ;  /* 0x000000040b067825 */ /* 0x002fc800078e0006 */
[----:B--2---:R-:W-:-:S04]  /*0600*/  FFMA R0, R0, R17, R21 ;  /* 0x0000001100007223 */ /* 0x004fc80000000015 */
[----:B---3--:R-:W-:-:S04]  /*0610*/  FFMA R15, R15, R16, R0 ;  /* 0x000000100f0f7223 */ /* 0x008fc80000000000 */
[----:B----4-:R-:W-:-:S04]  /*0620*/  FFMA R15, R24, R25, R15 ;  /* 0x00000019180f7223 */ /* 0x010fc8000000000f */
[----:B------:R-:W-:-:S05]  /*0630*/  FFMA R15, R26, R19, R15 ;  /* 0x000000131a0f7223 */ /* 0x000fca000000000f */
[----:B------:R-:W-:Y:S01]  /*0640*/  STG.E desc[UR4][R6.64], R15 ;  /* 0x0000000f06007986 */ /* 0x000fe2000c101904 */
[----:B------:R-:W-:Y:S05]  /*0650*/  EXIT ;  /* 0x000000000000794d */ /* 0x000fea0003800000 */
.L_x_20:
        /* <DEDUP_REMOVED lines=10> */
.L_x_35:


//--------------------- .text._Z8zero_padPfS_     --------------------------
	.section	.text._Z8zero_padPfS_,"ax",@progbits
	.align	128
        .global         _Z8zero_padPfS_
        .type           _Z8zero_padPfS_,@function
        .size           _Z8zero_padPfS_,(.L_x_36 - _Z8zero_padPfS_)
        .other          _Z8zero_padPfS_,@"STO_CUDA_ENTRY STV_DEFAULT"
_Z8zero_padPfS_:
.text._Z8zero_padPfS_:
[----:B------:R-:W-:Y:S01]  /*0000*/  LDC R1, c[0x0][0x37c] ;  /* 0x0000df00ff017b82 */ /* 0x000fe20000000800 */
[----:B------:R-:W0:Y:S07]  /*0010*/  S2R R7, SR_TID.X ;  /* 0x0000000000077919 */ /* 0x000e2e0000002100 */
[----:B------:R-:W0:Y:S01]  /*0020*/  S2UR UR4, SR_CTAID.X ;  /* 0x00000000000479c3 */ /* 0x000e220000002500 */
[----:B------:R-:W1:Y:S07]  /*0030*/  LDCU.64 UR6, c[0x0][0x358] ;  /* 0x00006b00ff0677ac */ /* 0x000e6e0008000a00 */
[----:B------:R-:W0:Y:S08]  /*0040*/  LDC R0, c[0x0][0x360] ;  /* 0x0000d800ff007b82 */ /* 0x000e300000000800 */
[----:B------:R-:W2:Y:S01]  /*0050*/  LDC.64 R2, c[0x0][0x380] ;  /* 0x0000e000ff027b82 */ /* 0x000ea20000000a00 */
[----:B0-----:R-:W-:-:S04]  /*0060*/  IMAD R5, R0, UR4, R7 ;  /* 0x0000000400057c24 */ /* 0x001fc8000f8e0207 */
[----:B--2---:R-:W-:-:S03]  /*0070*/  IMAD.WIDE.U32 R2, R5, 0x4, R2 ;  /* 0x0000000405027825 */ /* 0x004fc600078e0002 */
[----:B------:R-:W0:Y:S03]  /*0080*/  LDC.64 R4, c[0x0][0x388] ;  /* 0x0000e200ff047b82 */ /* 0x000e260000000a00 */
[----:B-1----:R-:W2:Y:S01]  /*0090*/  LDG.E R3, desc[UR6][R2.64] ;  /* 0x0000000602037981 */ /* 0x002ea2000c1e1900 */
[----:B------:R-:W-:Y:S01]  /*00a0*/  UIADD3 UR4, UPT, UPT, UR4, 0x2, URZ ;  /* 0x0000000204047890 */ /* 0x000fe2000fffe0ff */
[----:B------:R-:W-:-:S05]  /*00b0*/  IADD3 R0, PT, PT, R0, 0x4, RZ ;  /* 0x0000000400007810 */ /* 0x000fca0007ffe0ff */
[----:B------:R-:W-:-:S05]  /*00c0*/  IMAD R0, R0, UR4, R7 ;  /* 0x0000000400007c24 */ /* 0x000fca000f8e0207 */
[----:B------:R-:W-:-:S05]  /*00d0*/  IADD3 R7, PT, PT, R0, 0x2, RZ ;  /* 0x0000000200077810 */ /* 0x000fca0007ffe0ff */
[----:B0-----:R-:W-:-:S05]  /*00e0*/  IMAD.WIDE.U32 R4, R7, 0x4, R4 ;  /* 0x0000000407047825 */ /* 0x001fca00078e0004 */
[----:B--2---:R-:W-:Y:S01]  /*00f0*/  STG.E desc[UR6][R4.64], R3 ;  /* 0x0000000304007986 */ /* 0x004fe2000c101906 */
[----:B------:R-:W-:Y:S05]  /*0100*/  EXIT ;  /* 0x000000000000794d */ /* 0x000fea0003800000 */
.L_x_21:
        /* <DEDUP_REMOVED lines=15> */
.L_x_36:


//--------------------- .text._Z14cudaMatrixMultPfS_S_ --------------------------
	.section	.text._Z14cudaMatrixMultPfS_S_,"ax",@progbits
	.align	128
        .global         _Z14cudaMatrixMultPfS_S_
        .type           _Z14cudaMatrixMultPfS_S_,@function
        .size           _Z14cudaMatrixMultPfS_S_,(.L_x_37 - _Z14cudaMatrixMultPfS_S_)
        .other          _Z14cudaMatrixMultPfS_S_,@"STO_CUDA_ENTRY STV_DEFAULT"
_Z14cudaMatrixMultPfS_S_:
.text._Z14cudaMatrixMultPfS_S_:
[----:B------:R-:W-:Y:S01]  /*0000*/  LDC R1, c[0x0][0x37c] ;  /* 0x0000df00ff017b82 */ /* 0x000fe20000000800 */
[----:B------:R-:W0:Y:S01]  /*0010*/  LDCU UR29, c[0x0][0x370] ;  /* 0x00006e00ff1d77ac */ /* 0x000e220008000800 */
[----:B------:R-:W1:Y:S01]  /*0020*/  LDCU.64 UR24, c[0x0][0x358] ;  /* 0x00006b00ff1877ac */ /* 0x000e620008000a00 */
[----:B0-----:R-:W-:Y:S02]  /*0030*/  ULOP3.LUT UR4, UR29, 0x7, URZ, 0xc0, !UPT ;  /* 0x000000071d047892 */ /* 0x001fe4000f8ec0ff */
[----:B------:R-:W-:Y:S02]  /*0040*/  ULOP3.LUT UR7, UR29, 0xfffffff8, URZ, 0xc0, !UPT ;  /* 0xfffffff81d077892 */ /* 0x000fe4000f8ec0ff */
[----:B------:R-:W-:Y:S02]  /*0050*/  UIADD3 UR4, UPT, UPT, UR4, -0x1, URZ ;  /* 0xffffffff04047890 */ /* 0x000fe4000fffe0ff */
[----:B------:R-:W-:Y:S02]  /*0060*/  UIADD3 UR7, UPT, UPT, -UR7, URZ, URZ ;  /* 0x000000ff07077290 */ /* 0x000fe4000fffe1ff */
[----:B------:R-:W-:-:S03]  /*0070*/  UISETP.GE.U32.AND UP0, UPT, UR4, 0x3, UPT ;  /* 0x000000030400788c */ /* 0x000fc6000bf06070 */
[----:B-1----:R-:W-:-:S08]  /*0080*/  UMOV UR4, URZ ;  /* 0x000000ff00047c82 */ /* 0x002fd00008000000 */
.L_x_27:
[----:B------:R-:W-:Y:S02]  /*0090*/  UIADD3 UR12, UPT, UPT, UR4, 0x2, URZ ;  /* 0x00000002040c7890 */ /* 0x000fe4000fffe0ff */
[----:B------:R-:W-:Y:S02]  /*00a0*/  UIADD3 UR13, UPT, UPT, UR4, 0x3, URZ ;  /* 0x00000003040d7890 */ /* 0x000fe4000fffe0ff */
[----:B------:R-:W-:Y:S02]  /*00b0*/  UIADD3 UR14, UPT, UPT, UR4, 0x4, URZ ;  /* 0x00000004040e7890 */ /* 0x000fe4000fffe0ff */
[----:B------:R-:W-:Y:S02]  /*00c0*/  UIADD3 UR15, UPT, UPT, UR4, 0x5, URZ ;  /* 0x00000005040f7890 */ /* 0x000fe4000fffe0ff */
[----:B------:R-:W-:Y:S02]  /*00d0*/  UIADD3 UR16, UPT, UPT, UR4, 0x6, URZ ;  /* 0x0000000604107890 */ /* 0x000fe4000fffe0ff */
[----:B------:R-:W-:-:S02]  /*00e0*/  UIADD3 UR17, UPT, UPT, UR4, 0x7, URZ ;  /* 0x0000000704117890 */ /* 0x000fc4000fffe0ff */
[----:B------:R-:W-:Y:S02]  /*00f0*/  UIMAD UR30, UR29, UR4, URZ ;  /* 0x000000041d1e72a4 */ /* 0x000fe4000f8e02ff */
[----:B------:R-:W-:Y:S02]  /*0100*/  UIMAD UR12, UR12, UR29, URZ ;  /* 0x0000001d0c0c72a4 */ /* 0x000fe4000f8e02ff */
[----:B------:R-:W-:Y:S02]  /*0110*/  UIMAD UR13, UR13, UR29, URZ ;  /* 0x0000001d0d0d72a4 */ /* 0x000fe4000f8e02ff */
[----:B------:R-:W-:Y:S02]  /*0120*/  UIMAD UR14, UR14, UR29, URZ ;  /* 0x0000001d0e0e72a4 */ /* 0x000fe4000f8e02ff */
[----:B------:R-:W-:Y:S02]  /*0130*/  UIMAD UR15, UR15, UR29, URZ ;  /* 0x0000001d0f0f72a4 */ /* 0x000fe4000f8e02ff */
[----:B------:R-:W-:-:S02]  /*0140*/  UIMAD UR16, UR16, UR29, URZ ;  /* 0x0000001d101072a4 */ /* 0x000fc4000f8e02ff */
[----:B------:R-:W-:Y:S01]  /*0150*/  UIMAD UR17, UR17, UR29, URZ ;  /* 0x0000001d111172a4 */ /* 0x000fe2000f8e02ff */
[----:B0-----:R-:W-:-:S11]  /*0160*/  UMOV UR5, URZ ;  /* 0x000000ff00057c82 */ /* 0x001fd60008000000 */
.L_x_26:
[----:B------:R-:W-:Y:S01]  /*0170*/  UISETP.GE.U32.AND UP1, UPT, UR29, 0x8, UPT ;  /* 0x000000081d00788c */ /* 0x000fe2000bf26070 */
[----:B0-----:R-:W-:Y:S01]  /*0180*/  HFMA2 R0, -RZ, RZ, 0, 0 ;  /* 0x00000000ff007431 */ /* 0x001fe200000001ff */
[----:B------:R-:W-:Y:S01]  /*0190*/  UIADD3 UR18, UPT, UPT, UR30, UR5, URZ ;  /* 0x000000051e127290 */ /* 0x000fe2000fffe0ff */
[----:B------:R-:W-:-:S06]  /*01a0*/  UMOV UR6, URZ ;  /* 0x000000ff00067c82 */ /* 0x000fcc0008000000 */
[----:B------:R-:W-:Y:S05]  /*01b0*/  BRA.U !UP1, `(.L_x_22) ;  /* 0x0000000509a07547 */ /* 0x000fea000b800000 */
[----:B------:R-:W-:Y:S01]  /*01c0*/  UIADD3 UR6, UPT, UPT, UR4, 0x1, URZ ;  /* 0x0000000104067890 */ /* 0x000fe2000fffe0ff */
[----:B------:R-:W-:Y:S01]  /*01d0*/  MOV R0, RZ ;  /* 0x000000ff00007202 */ /* 0x000fe20000000f00 */
[----:B------:R-:W-:Y:S02]  /*01e0*/  UIADD3 UR31, UPT, UPT, UR12, UR5, URZ ;  /* 0x000000050c1f7290 */ /* 0x000fe4000fffe0ff */
[----:B------:R-:W-:Y:S02]  /*01f0*/  UIADD3 UR32, UPT, UPT, UR13, UR5, URZ ;  /* 0x000000050d207290 */ /* 0x000fe4000fffe0ff */
[----:B------:R-:W-:Y:S01]  /*0200*/  UIADD3 UR33, UPT, UPT, UR14, UR5, URZ ;  /* 0x000000050e217290 */ /* 0x000fe2000fffe0ff */
[----:B------:R-:W0:Y:S01]  /*0210*/  LDCU.128 UR20, c[0x0][0x380] ;  /* 0x00007000ff1477ac */ /* 0x000e220008000c00 */
[----:B------:R-:W-:Y:S02]  /*0220*/  UIADD3 UR34, UPT, UPT, UR15, UR5, URZ ;  /* 0x000000050f227290 */ /* 0x000fe4000fffe0ff */
[----:B------:R-:W-:-:S02]  /*0230*/  UIADD3 UR35, UPT, UPT, UR16, UR5, URZ ;  /* 0x0000000510237290 */ /* 0x000fc4000fffe0ff */
[----:B------:R-:W-:Y:S02]  /*0240*/  UIADD3 UR36, UPT, UPT, UR17, UR5, URZ ;  /* 0x0000000511247290 */ /* 0x000fe4000fffe0ff */
[----:B------:R-:W-:Y:S02]  /*0250*/  UIADD3 UR37, UPT, UPT, UR18, 0x3, URZ ;  /* 0x0000000312257890 */ /* 0x000fe4000fffe0ff */
[----:B------:R-:W-:Y:S01]  /*0260*/  UIMAD UR6, UR6, UR29, UR5 ;  /* 0x0000001d060672a4 */ /* 0x000fe2000f8e0205 */
[----:B------:R-:W-:-:S11]  /*0270*/  UMOV UR19, UR7 ;  /* 0x0000000700137c82 */ /* 0x000fd60008000000 */
.L_x_23:
[----:B0-----:R-:W-:Y:S02]  /*0280*/  UIMAD.WIDE.U32 UR26, UR18, 0x4, UR22 ;  /* 0x00000004121a78a5 */ /* 0x001fe4000f8e0016 */
[----:B------:R-:W-:Y:S02]  /*0290*/  UIADD3 UR8, UPT, UPT, UR37, -0x3, URZ ;  /* 0xfffffffd25087890 */ /* 0x000fe4000fffe0ff */
[----:B------:R-:W-:Y:S02]  /*02a0*/  UIADD3 UR10, UPT, UPT, UR37, -0x2, URZ ;  /* 0xfffffffe250a7890 */ /* 0x000fe4000fffe0ff */
[----:B------:R-:W-:Y:S01]  /*02b0*/  IMAD.U32 R2, RZ, RZ, UR26 ;  /* 0x0000001aff027e24 */ /* 0x000fe2000f8e00ff */
[----:B------:R-:W-:Y:S01]  /*02c0*/  MOV R3, UR27 ;  /* 0x0000001b00037c02 */ /* 0x000fe20008000f00 */
[----:B------:R-:W-:Y:S02]  /*02d0*/  UIMAD.WIDE.U32 UR8, UR8, 0x4, UR20 ;  /* 0x00000004080878a5 */ /* 0x000fe4000f8e0014 */
[----:B------:R-:W-:-:S02]  /*02e0*/  UIMAD.WIDE.U32 UR38, UR6, 0x4, UR22 ;  /* 0x00000004062678a5 */ /* 0x000fc4000f8e0016 */
[----:B------:R-:W-:Y:S01]  /*02f0*/  UIADD3 UR26, UPT, UPT, UR37, -0x1, URZ ;  /* 0xffffffff251a7890 */ /* 0x000fe2000fffe0ff */
[----:B------:R0:W2:Y:S01]  /*0300*/  LDG.E R15, desc[UR24][R2.64] ;  /* 0x00000018020f7981 */ /* 0x0000a2000c1e1900 */
[----:B------:R-:W-:Y:S02]  /*0310*/  UIMAD.WIDE.U32 UR10, UR10, 0x4, UR20 ;  /* 0x000000040a0a78a5 */ /* 0x000fe4000f8e0014 */
[----:B------:R-:W-:Y:S01]  /*0320*/  UIMAD.WIDE.U32 UR40, UR31, 0x4, UR22 ;  /* 0x000000041f2878a5 */ /* 0x000fe2000f8e0016 */
[----:B------:R-:W-:Y:S01]  /*0330*/  MOV R16, UR38 ;  /* 0x0000002600107c02 */ /* 0x000fe20008000f00 */
[----:B------:R-:W-:Y:S01]  /*0340*/  IMAD.U32 R17, RZ, RZ, UR39 ;  /* 0x00000027ff117e24 */ /* 0x000fe2000f8e00ff */
[----:B------:R-:W-:Y:S02]  /*0350*/  UIMAD.WIDE.U32 UR38, UR32, 0x4, UR22 ;  /* 0x00000004202678a5 */ /* 0x000fe4000f8e0016 */
[----:B------:R-:W-:Y:S01]  /*0360*/  UIMAD.WIDE.U32 UR42, UR37, 0x4, UR20 ;  /* 0x00000004252a78a5 */ /* 0x000fe2000f8e0014 */
[----:B0-----:R-:W-:-:S02]  /*0370*/  MOV R2, UR8 ;  /* 0x0000000800027c02 */ /* 0x001fc40008000f00 */
[----:B------:R-:W-:Y:S01]  /*0380*/  MOV R3, UR9 ;  /* 0x0000000900037c02 */ /* 0x000fe20008000f00 */
[----:B------:R-:W-:Y:S01]  /*0390*/  UIMAD.WIDE.U32 UR8, UR26, 0x4, UR20 ;  /* 0x000000041a0878a5 */ /* 0x000fe2000f8e0014 */
[----:B------:R-:W-:Y:S01]  /*03a0*/  IMAD.U32 R4, RZ, RZ, UR10 ;  /* 0x0000000aff047e24 */ /* 0x000fe2000f8e00ff */
[----:B------:R-:W-:Y:S01]  /*03b0*/  MOV R5, UR11 ;  /* 0x0000000b00057c02 */ /* 0x000fe20008000f00 */
[----:B------:R-:W-:Y:S01]  /*03c0*/  UIADD3 UR28, UPT, UPT, UR37, 0x1, URZ ;  /* 0x00000001251c7890 */ /* 0x000fe2000fffe0ff */
[----:B------:R0:W2:Y:S01]  /*03d0*/  LDG.E R19, desc[UR24][R2.64] ;  /* 0x0000001802137981 */ /* 0x0000a2000c1e1900 */
[----:B------:R-:W-:Y:S01]  /*03e0*/  MOV R6, UR40 ;  /* 0x0000002800067c02 */ /* 0x000fe20008000f00 */
[----:B------:R-:W-:Y:S01]  /*03f0*/  IMAD.U32 R11, RZ, RZ, UR9 ;  /* 0x00000009ff0b7e24 */ /* 0x000fe2000f8e00ff */
[----:B------:R-:W-:Y:S01]  /*0400*/  MOV R7, UR41 ;  /* 0x0000002900077c02 */ /* 0x000fe20008000f00 */
[----:B------:R-:W3:Y:S01]  /*0410*/  LDG.E R16, desc[UR24][R16.64] ;  /* 0x0000001810107981 */ /* 0x000ee2000c1e1900 */
[----:B------:R-:W-:Y:S01]  /*0420*/  MOV R10, UR8 ;  /* 0x00000008000a7c02 */ /* 0x000fe20008000f00 */
[----:B------:R-:W-:Y:S01]  /*0430*/  IMAD.U32 R13, RZ, RZ, UR39 ;  /* 0x00000027ff0d7e24 */ /* 0x000fe2000f8e00ff */
[----:B------:R-:W-:Y:S01]  /*0440*/  MOV R12, UR38 ;  /* 0x00000026000c7c02 */ /* 0x000fe20008000f00 */
[----:B------:R-:W-:Y:S01]  /*0450*/  UIADD3 UR26, UPT, UPT, UR37, 0x2, URZ ;  /* 0x00000002251a7890 */ /* 0x000fe2000fffe0ff */
[----:B------:R1:W3:Y:S01]  /*0460*/  LDG.E R21, desc[UR24][R4.64] ;  /* 0x0000001804157981 */ /* 0x0002e2000c1e1900 */
[----:B------:R-:W-:-:S02]  /*0470*/  UIMAD.WIDE.U32 UR10, UR28, 0x4, UR20 ;  /* 0x000000041c0a78a5 */ /* 0x000fc4000f8e0014 */
[----:B------:R-:W-:Y:S01]  /*0480*/  UIMAD.WIDE.U32 UR38, UR33, 0x4, UR22 ;  /* 0x00000004212678a5 */ /* 0x000fe2000f8e0016 */
[----:B------:R-:W-:Y:S01]  /*0490*/  IMAD.U32 R8, RZ, RZ, UR42 ;  /* 0x0000002aff087e24 */ /* 0x000fe2000f8e00ff */
[----:B------:R-:W-:Y:S01]  /*04a0*/  MOV R9, UR43 ;  /* 0x0000002b00097c02 */ /* 0x000fe20008000f00 */
[----:B------:R4:W5:Y:S01]  /*04b0*/  LDG.E R14, desc[UR24][R6.64] ;  /* 0x00000018060e7981 */ /* 0x000962000c1e1900 */
[----:B------:R-:W-:Y:S02]  /*04c0*/  UIMAD.WIDE.U32 UR40, UR34, 0x4, UR22 ;  /* 0x00000004222878a5 */ /* 0x000fe4000f8e0016 */
[----:B------:R-:W-:Y:S01]  /*04d0*/  UIADD3 UR28, UPT, UPT, UR37, 0x3, URZ ;  /* 0x00000003251c7890 */ /* 0x000fe2000fffe0ff */
[----:B------:R-:W5:Y:S01]  /*04e0*/  LDG.E R23, desc[UR24][R10.64] ;  /* 0x000000180a177981 */ /* 0x000f62000c1e1900 */
[----:B------:R-:W-:Y:S01]  /*04f0*/  UIMAD.WIDE.U32 UR8, UR26, 0x4, UR20 ;  /* 0x000000041a0878a5 */ /* 0x000fe2000f8e0014 */
[----:B------:R-:W-:Y:S01]  /*0500*/  MOV R25, UR11 ;  /* 0x0000000b00197c02 */ /* 0x000fe20008000f00 */
[----:B------:R-:W-:Y:S01]  /*0510*/  IMAD.U32 R24, RZ, RZ, UR10 ;  /* 0x0000000aff187e24 */ /* 0x000fe2000f8e00ff */
[----:B------:R-:W-:Y:S01]  /*0520*/  MOV R26, UR38 ;  /* 0x00000026001a7c02 */ /* 0x000fe20008000f00 */
[----:B------:R-:W-:Y:S01]  /*0530*/  UIADD3 UR27, UPT, UPT, UR37, 0x4, URZ ;  /* 0x00000004251b7890 */ /* 0x000fe2000fffe0ff */
[----:B------:R-:W-:Y:S01]  /*0540*/  MOV R27, UR39 ;  /* 0x00000027001b7c02 */ /* 0x000fe20008000f00 */
[----:B------:R4:W5:Y:S01]  /*0550*/  LDG.E R18, desc[UR24][R8.64] ;  /* 0x0000001808127981 */ /* 0x000962000c1e1900 */
[----:B------:R-:W-:-:S02]  /*0560*/  UIMAD.WIDE.U32 UR38, UR35, 0x4, UR22 ;  /* 0x00000004232678a5 */ /* 0x000fc4000f8e0016 */
[----:B------:R-:W-:Y:S01]  /*0570*/  UIMAD.WIDE.U32 UR10, UR28, 0x4, UR20 ;  /* 0x000000041c0a78a5 */ /* 0x000fe2000f8e0014 */
[----:B------:R4:W5:Y:S01]  /*0580*/  LDG.E R17, desc[UR24][R12.64] ;  /* 0x000000180c117981 */ /* 0x000962000c1e1900 */
[----:B0-----:R-:W-:Y:S01]  /*0590*/  MOV R2, UR40 ;  /* 0x0000002800027c02 */ /* 0x001fe20008000f00 */
[----:B------:R-:W-:Y:S01]  /*05a0*/  IMAD.U32 R3, RZ, RZ, UR41 ;  /* 0x00000029ff037e24 */ /* 0x000fe2000f8e00ff */
[----:B-1----:R-:W-:Y:S01]  /*05b0*/  MOV R5, UR9 ;  /* 0x0000000900057c02 */ /* 0x002fe20008000f00 */
[----:B------:R-:W5:Y:S01]  /*05c0*/  LDG.E R20, desc[UR24][R26.64] ;  /* 0x000000181a147981 */ /* 0x000f62000c1e1900 */
[----:B------:R-:W-:Y:S01]  /*05d0*/  MOV R4, UR8 ;  /* 0x0000000800047c02 */ /* 0x000fe20008000f00 */
[----:B------:R-:W-:Y:S02]  /*05e0*/  UIMAD.WIDE.U32 UR42, UR36, 0x4, UR22 ;  /* 0x00000004242a78a5 */ /* 0x000fe4000f8e0016 */
[----:B------:R-:W5:Y:S01]  /*05f0*/  LDG.E R25, desc[UR24][R24.64] ;  /* 0x0000001818197981 */ /* 0x000f62000c1e1900 */
[----:B------:R-:W-:Y:S01]  /*0600*/  UIMAD.WIDE.U32 UR8, UR27, 0x4, UR20 ;  /* 0x000000041b0878a5 */ /* 0x000fe2000f8e0014 */
[----:B----4-:R-:W-:Y:S01]  /*0610*/  IMAD.U32 R6, RZ, RZ, UR38 ;  /* 0x00000026ff067e24 */ /* 0x010fe2000f8e00ff */
[----:B------:R-:W-:Y:S01]  /*0620*/  MOV R9, UR11 ;  /* 0x0000000b00097c02 */ /* 0x000fe20008000f00 */
[----:B------:R-:W4:Y:S01]  /*0630*/  LDG.E R2, desc[UR24][R2.64] ;  /* 0x0000001802027981 */ /* 0x000f22000c1e1900 */
[----:B------:R-:W-:-:S02]  /*0640*/  MOV R7, UR39 ;  /* 0x0000002700077c02 */ /* 0x000fc40008000f00 */
[----:B------:R-:W-:Y:S01]  /*0650*/  MOV R8, UR10 ;  /* 0x0000000a00087c02 */ /* 0x000fe20008000f00 */
[----:B------:R-:W4:Y:S01]  /*0660*/  LDG.E R5, desc[UR24][R4.64] ;  /* 0x0000001804057981 */ /* 0x000f22000c1e1900 */
[----:B------:R-:W-:Y:S01]  /*0670*/  IMAD.U32 R10, RZ, RZ, UR42 ;  /* 0x0000002aff0a7e24 */ /* 0x000fe2000f8e00ff */
[----:B------:R-:W-:Y:S02]  /*0680*/  MOV R13, UR9 ;  /* 0x00000009000d7c02 */ /* 0x000fe40008000f00 */
[----:B------:R-:W-:Y:S01]  /*0690*/  MOV R11, UR43 ;  /* 0x0000002b000b7c02 */ /* 0x000fe20008000f00 */
[----:B------:R-:W4:Y:S01]  /*06a0*/  LDG.E R6, desc[UR24][R6.64] ;  /* 0x0000001806067981 */ /* 0x000f22000c1e1900 */
[----:B------:R-:W-:-:S03]  /*06b0*/  MOV R12, UR8 ;  /* 0x00000008000c7c02 */ /* 0x000fc60008000f00 */
[----:B------:R-:W4:Y:S04]  /*06c0*/  LDG.E R9, desc[UR24][R8.64] ;  /* 0x0000001808097981 */ /* 0x000f28000c1e1900 */
[----:B------:R-:W4:Y:S04]  /*06d0*/  LDG.E R10, desc[UR24][R10.64] ;  /* 0x000000180a0a7981 */ /* 0x000f28000c1e1900 */
[----:B------:R-:W4:Y:S01]  /*06e0*/  LDG.E R13, desc[UR24][R12.64] ;  /* 0x000000180c0d7981 */ /* 0x000f22000c1e1900 */
[----:B------:R-:W-:-:S04]  /*06f0*/  UIADD3 UR19, UPT, UPT, UR19, 0x8, URZ ;  /* 0x0000000813137890 */ /* 0x000fc8000fffe0ff */
[----:B------:R-:W-:Y:S02]  /*0700*/  UISETP.NE.AND UP1, UPT, UR19, URZ, UPT ;  /* 0x000000ff1300728c */ /* 0x000fe4000bf25270 */
[----:B------:R-:W-:Y:S02]  /*0710*/  ULEA UR6, UR29, UR6, 0x3 ;  /* 0x000000061d067291 */ /* 0x000fe4000f8e18ff */
[----:B------:R-:W-:Y:S02]  /*0720*/  ULEA UR31, UR29, UR31, 0x3 ;  /* 0x0000001f1d1f7291 */ /* 0x000fe4000f8e18ff */
[----:B------:R-:W-:Y:S02]  /*0730*/  ULEA UR32, UR29, UR32, 0x3 ;  /* 0x000000201d207291 */ /* 0x000fe4000f8e18ff */
[----:B------:R-:W-:Y:S02]  /*0740*/  ULEA UR33, UR29, UR33, 0x3 ;  /* 0x000000211d217291 */ /* 0x000fe4000f8e18ff */
[----:B------:R-:W-:-:S02]  /*0750*/  ULEA UR34, UR29, UR34, 0x3 ;  /* 0x000000221d227291 */ /* 0x000fc4000f8e18ff */
[----:B------:R-:W-:Y:S02]  /*0760*/  ULEA UR35, UR29, UR35, 0x3 ;  /* 0x000000231d237291 */ /* 0x000fe4000f8e18ff */
[----:B------:R-:W-:Y:S02]  /*0770*/  ULEA UR36, UR29, UR36, 0x3 ;  /* 0x000000241d247291 */ /* 0x000fe4000f8e18ff */
[----:B------:R-:W-:Y:S02]  /*0780*/  ULEA UR18, UR29, UR18, 0x3 ;  /* 0x000000121d127291 */ /* 0x000fe4000f8e18ff */
[----:B------:R-:W-:Y:S01]  /*0790*/  UIADD3 UR37, UPT, UPT, UR37, 0x8, URZ ;  /* 0x0000000825257890 */ /* 0x000fe2000fffe0ff */
[----:B--2---:R-:W-:-:S04]  /*07a0*/  FFMA R0, R19, R15, R0 ;  /* 0x0000000f13007223 */ /* 0x004fc80000000000 */
[----:B---3--:R-:W-:-:S04]  /*07b0*/  FFMA R0, R21, R16, R0 ;  /* 0x0000001015007223 */ /* 0x008fc80000000000 */
[----:B-----5:R-:W-:-:S04]  /*07c0*/  FFMA R23, R23, R14, R0 ;  /* 0x0000000e17177223 */ /* 0x020fc80000000000 */
[----:B------:R-:W-:-:S04]  /*07d0*/  FFMA R18, R18, R17, R23 ;  /* 0x0000001112127223 */ /* 0x000fc80000000017 */
[----:B------:R-:W-:-:S04]  /*07e0*/  FFMA R18, R25, R20, R18 ;  /* 0x0000001419127223 */ /* 0x000fc80000000012 */
[----:B----4-:R-:W-:-:S04]  /*07f0*/  FFMA R2, R5, R2, R18 ;  /* 0x0000000205027223 */ /* 0x010fc80000000012 */
[----:B------:R-:W-:-:S04]  /*0800*/  FFMA R2, R9, R6, R2 ;  /* 0x0000000609027223 */ /* 0x000fc80000000002 */
[----:B------:R-:W-:Y:S01]  /*0810*/  FFMA R0, R13, R10, R2 ;  /* 0x0000000a0d007223 */ /* 0x000fe20000000002 */
[----:B------:R-:W-:Y:S06]  /*0820*/  BRA.U UP1, `(.L_x_23) ;  /* 0xfffffff901947547 */ /* 0x000fec000b83ffff */
[----:B------:R-:W-:-:S12]  /*0830*/  ULOP3.LUT UR6, UR29, 0x7ffffff8, URZ, 0xc0, !UPT ;  /* 0x7ffffff81d067892 */ /* 0x000fd8000f8ec0ff */
.L_x_22:
[----:B------:R-:W-:Y:S02]  /*0840*/  ULOP3.LUT UR8, UR29, 0x7, URZ, 0xc0, !UPT ;  /* 0x000000071d087892 */ /* 0x000fe4000f8ec0ff */
[----:B------:R-:W-:Y:S02]  /*0850*/  UIADD3 UR19, UPT, UPT, UR30, UR5, URZ ;  /* 0x000000051e137290 */ /* 0x000fe4000fffe0ff */
[----:B------:R-:W-:-:S09]  /*0860*/  UISETP.NE.AND UP1, UPT, UR8, URZ, UPT ;  /* 0x000000ff0800728c */ /* 0x000fd2000bf25270 */
[----:B------:R-:W-:Y:S05]  /*0870*/  BRA.U !UP1, `(.L_x_24) ;  /* 0x0000000509507547 */ /* 0x000fea000b800000 */
[----:B------:R-:W-:Y:S01]  /*0880*/  ULOP3.LUT UP1, UR18, UR29, 0x3, URZ, 0xc0, !UPT ;  /* 0x000000031d127892 */ /* 0x000fe2000f82c0ff */
[----:B------:R-:W-:Y:S11]  /*0890*/  BRA.U !UP0, `(.L_x_25) ;  /* 0x0000000108a07547 */ /* 0x000ff6000b800000 */
[----:B------:R-:W0:Y:S01]  /*08a0*/  LDC.64 R4, c[0x0][0x380] ;  /* 0x0000e000ff047b82 */ /* 0x000e220000000a00 */
[----:B------:R-:W-:Y:S02]  /*08b0*/  UIADD3 UR8, UPT, UPT, UR19, UR6, URZ ;  /* 0x0000000613087290 */ /* 0x000fe4000fffe0ff */
[----:B------:R-:W-:Y:S02]  /*08c0*/  UIADD3 UR9, UPT, UPT, UR6, UR4, URZ ;  /* 0x0000000406097290 */ /* 0x000fe4000fffe0ff */
[----:B------:R-:W-:Y:S02]  /*08d0*/  UIADD3 UR10, UPT, UPT, UR8, 0x1, URZ ;  /* 0x00000001080a7890 */ /* 0x000fe4000fffe0ff */
[----:B------:R-:W-:Y:S01]  /*08e0*/  UIMAD UR9, UR9, UR29, UR5 ;  /* 0x0000001d090972a4 */ /* 0x000fe2000f8e0205 */
[----:B------:R-:W1:Y:S01]  /*08f0*/  LDC.64 R2, c[0x0][0x388] ;  /* 0x0000e200ff027b82 */ /* 0x000e620000000a00 */
[----:B------:R-:W-:Y:S02]  /*0900*/  IMAD.U32 R9, RZ, RZ, UR8 ;  /* 0x00000008ff097e24 */ /* 0x000fe4000f8e00ff */
[----:B------:R-:W-:Y:S01]  /*0910*/  MOV R13, UR10 ;  /* 0x0000000a000d7c02 */ /* 0x000fe20008000f00 */
[----:B------:R-:W-:-:S02]  /*0920*/  UIADD3 UR10, UPT, UPT, UR9, UR29, URZ ;  /* 0x0000001d090a7290 */ /* 0x000fc4000fffe0ff */
[----:B------:R-:W-:Y:S01]  /*0930*/  MOV R11, UR9 ;  /* 0x00000009000b7c02 */ /* 0x000fe20008000f00 */
[----:B------:R-:W-:Y:S02]  /*0940*/  UIADD3 UR9, UPT, UPT, UR8, 0x2, URZ ;  /* 0x0000000208097890 */ /* 0x000fe4000fffe0ff */
[----:B------:R-:W-:Y:S02]  /*0950*/  UIADD3 UR11, UPT, UPT, UR10, UR29, URZ ;  /* 0x0000001d0a0b7290 */ /* 0x000fe4000fffe0ff */
[----:B------:R-:W-:Y:S01]  /*0960*/  MOV R15, UR10 ;  /* 0x0000000a000f7c02 */ /* 0x000fe20008000f00 */
[----:B------:R-:W-:Y:S01]  /*0970*/  UIADD3 UR8, UPT, UPT, UR8, 0x3, URZ ;  /* 0x0000000308087890 */ /* 0x000fe2000fffe0ff */
[----:B------:R-:W-:Y:S01]  /*0980*/  IMAD.U32 R17, RZ, RZ, UR9 ;  /* 0x00000009ff117e24 */ /* 0x000fe2000f8e00ff */
[----:B------:R-:W-:Y:S01]  /*0990*/  UIADD3 UR9, UPT, UPT, UR11, UR29, URZ ;  /* 0x0000001d0b097290 */ /* 0x000fe2000fffe0ff */
[----:B0-----:R-:W-:Y:S01]  /*09a0*/  IMAD.WIDE.U32 R12, R13, 0x4, R4 ;  /* 0x000000040d0c7825 */ /* 0x001fe200078e0004 */
[----:B------:R-:W-:-:S03]  /*09b0*/  MOV R21, UR11 ;  /* 0x0000000b00157c02 */ /* 0x000fc60008000f00 */
[----:B------:R-:W-:Y:S01]  /*09c0*/  IMAD.WIDE.U32 R8, R9, 0x4, R4 ;  /* 0x0000000409087825 */ /* 0x000fe200078e0004 */
[----:B------:R0:W2:Y:S03]  /*09d0*/  LDG.E R6, desc[UR24][R12.64] ;  /* 0x000000180c067981 */ /* 0x0000a6000c1e1900 */
[--C-:B-1----:R-:W-:Y:S01]  /*09e0*/  IMAD.WIDE.U32 R10, R11, 0x4, R2.reuse ;  /* 0x000000040b0a7825 */ /* 0x102fe200078e0002 */
[----:B------:R1:W3:Y:S03]  /*09f0*/  LDG.E R7, desc[UR24][R8.64] ;  /* 0x0000001808077981 */ /* 0x0002e6000c1e1900 */
[----:B------:R-:W-:Y:S01]  /*0a00*/  IMAD.WIDE.U32 R14, R15, 0x4, R2 ;  /* 0x000000040f0e7825 */ /* 0x000fe200078e0002 */
[----:B------:R-:W-:Y:S01]  /*0a10*/  MOV R19, UR8 ;  /* 0x0000000800137c02 */ /* 0x000fe20008000f00 */
[----:B------:R-:W3:Y:S02]  /*0a20*/  LDG.E R10, desc[UR24][R10.64] ;  /* 0x000000180a0a7981 */ /* 0x000ee4000c1e1900 */
[----:B0-----:R-:W-:Y:S01]  /*0a30*/  IMAD.WIDE.U32 R12, R17, 0x4, R4 ;  /* 0x00000004110c7825 */ /* 0x001fe200078e0004 */
[----:B------:R-:W-:Y:S01]  /*0a40*/  MOV R17, UR9 ;  /* 0x0000000900117c02 */ /* 0x000fe20008000f00 */
[----:B------:R-:W2:Y:S02]  /*0a50*/  LDG.E R14, desc[UR24][R14.64] ;  /* 0x000000180e0e7981 */ /* 0x000ea4000c1e1900 */
[----:B-1----:R-:W-:-:S02]  /*0a60*/  IMAD.WIDE.U32 R8, R21, 0x4, R2 ;  /* 0x0000000415087825 */ /* 0x002fc400078e0002 */
[----:B------:R-:W4:Y:S02]  /*0a70*/  LDG.E R13, desc[UR24][R12.64] ;  /* 0x000000180c0d7981 */ /* 0x000f24000c1e1900 */
[----:B------:R-:W-:Y:S02]  /*0a80*/  IMAD.WIDE.U32 R4, R19, 0x4, R4 ;  /* 0x0000000413047825 */ /* 0x000fe400078e0004 */
[----:B------:R-:W4:Y:S02]  /*0a90*/  LDG.E R8, desc[UR24][R8.64] ;  /* 0x0000001808087981 */ /* 0x000f24000c1e1900 */
[----:B------:R-:W-:Y:S02]  /*0aa0*/  IMAD.WIDE.U32 R2, R17, 0x4, R2 ;  /* 0x0000000411027825 */ /* 0x000fe400078e0002 */
[----:B------:R-:W5:Y:S04]  /*0ab0*/  LDG.E R5, desc[UR24][R4.64] ;  /* 0x0000001804057981 */ /* 0x000f68000c1e1900 */
[----:B------:R-:W5:Y:S01]  /*0ac0*/  LDG.E R2, desc[UR24][R2.64] ;  /* 0x0000001802027981 */ /* 0x000f62000c1e1900 */
[----:B------:R-:W-:Y:S01]  /*0ad0*/  UIADD3 UR6, UPT, UPT, UR6, 0x4, URZ ;  /* 0x0000000406067890 */ /* 0x000fe2000fffe0ff */
[----:B---3--:R-:W-:-:S04]  /*0ae0*/  FFMA R7, R7, R10, R0 ;  /* 0x0000000a07077223 */ /* 0x008fc80000000000 */
[----:B--2---:R-:W-:-:S04]  /*0af0*/  FFMA R6, R6, R14, R7 ;  /* 0x0000000e06067223 */ /* 0x004fc80000000007 */
[----:B----4-:R-:W-:-:S04]  /*0b00*/  FFMA R6, R13, R8, R6 ;  /* 0x000000080d067223 */ /* 0x010fc80000000006 */
[----:B-----5:R-:W-:-:S07]  /*0b10*/  FFMA R0, R5, R2, R6 ;  /* 0x0000000205007223 */ /* 0x020fce0000000006 */
.L_x_25:
[----:B------:R-:W-:Y:S05]  /*0b20*/  BRA.U !UP1, `(.L_x_24) ;  /* 0x0000000109a47547 */ /* 0x000fea000b800000 */
[----:B------:R-:W-:Y:S01]  /*0b30*/  IMAD.U32 R2, RZ, RZ, UR18 ;  /* 0x00000012ff027e24 */ /* 0x000fe2000f8e00ff */
[----:B------:R-:W-:Y:S01]  /*0b40*/  ULOP3.LUT UR8, UR29, 0x1, URZ, 0xc0, !UPT ;  /* 0x000000011d087892 */ /* 0x000fe2000f8ec0ff */
[----:B------:R-:W-:Y:S01]  /*0b50*/  MOV R6, UR6 ;  /* 0x0000000600067c02 */ /* 0x000fe20008000f00 */
[----:B------:R-:W0:Y:S01]  /*0b60*/  LDC.64 R4, c[0x0][0x380] ;  /* 0x0000e000ff047b82 */ /* 0x000e220000000a00 */
[----:B------:R-:W-:Y:S01]  /*0b70*/  MOV R7, UR19 ;  /* 0x0000001300077c02 */ /* 0x000fe20008000f00 */
[----:B------:R-:W-:Y:S01]  /*0b80*/  UISETP.NE.U32.AND UP1, UPT, UR8, 0x1, UPT ;  /* 0x000000010800788c */ /* 0x000fe2000bf25070 */
[----:B------:R-:W-:Y:S01]  /*0b90*/  ISETP.NE.AND P0, PT, R2, 0x1, PT ;  /* 0x000000010200780c */ /* 0x000fe20003f05270 */
[----:B------:R-:W-:Y:S01]  /*0ba0*/  IMAD.U32 R8, RZ, RZ, UR6 ;  /* 0x00000006ff087e24 */ /* 0x000fe2000f8e00ff */
[----:B------:R-:W-:-:S03]  /*0bb0*/  MOV R9, UR29 ;  /* 0x0000001d00097c02 */ /* 0x000fc60008000f00 */
[----:B------:R-:W1:Y:S01]  /*0bc0*/  LDC.64 R2, c[0x0][0x388] ;  /* 0x0000e200ff027b82 */ /* 0x000e620000000a00 */
[----:B------:R-:W-:-:S04]  /*0bd0*/  PLOP3.LUT P1, PT, PT, PT, UP1, 0x80, 0x8 ;  /* 0x000000000008781c */ /* 0x000fc80003f2f018 */
[----:B------:R-:W2:Y:S03]  /*0be0*/  @!UP1 LDCU.128 UR8, c[0x0][0x380] ;  /* 0x00007000ff0897ac */ /* 0x000ea60008000c00 */
[----:B------:R-:W-:Y:S02]  /*0bf0*/  @P0 IADD3 R6, PT, PT, R6, 0x2, RZ ;  /* 0x0000000206060810 */ /* 0x000fe40007ffe0ff */
[----:B------:R-:W-:Y:S02]  /*0c00*/  @P0 IADD3 R7, PT, PT, R7, UR6, RZ ;  /* 0x0000000607070c10 */ /* 0x000fe4000fffe0ff */
[----:B------:R-:W-:Y:S02]  /*0c10*/  @P0 R2UR UR6, R6 ;  /* 0x00000000060602ca */ /* 0x000fe400000e0000 */
[----:B------:R-:W-:Y:S01]  /*0c20*/  @P0 IADD3 R6, PT, PT, R8, UR4, RZ ;  /* 0x0000000408060c10 */ /* 0x000fe2000fffe0ff */
[----:B------:R-:W-:-:S04]  /*0c30*/  @P0 VIADD R11, R7, 0x1 ;  /* 0x00000001070b0836 */ /* 0x000fc80000000000 */
[----:B------:R-:W-:Y:S02]  /*0c40*/  @P0 IMAD R9, R6, R9, UR5 ;  /* 0x0000000506090e24 */ /* 0x000fe4000f8e0209 */
[----:B0-----:R-:W-:-:S03]  /*0c50*/  @P0 IMAD.WIDE.U32 R6, R7, 0x4, R4 ;  /* 0x0000000407060825 */ /* 0x001fc600078e0004 */
[C---:B------:R-:W-:Y:S01]  /*0c60*/  @P0 IADD3 R13, PT, PT, R9.reuse, UR29, RZ ;  /* 0x0000001d090d0c10 */ /* 0x040fe2000fffe0ff */
[----:B------:R-:W-:Y:S01]  /*0c70*/  @!UP1 UIADD3 UR18, UPT, UPT, UR6, UR4, URZ ;  /* 0x0000000406129290 */ /* 0x000fe2000fffe0ff */
[----:B-1----:R-:W-:Y:S01]  /*0c80*/  @P0 IMAD.WIDE.U32 R8, R9, 0x4, R2 ;  /* 0x0000000409080825 */ /* 0x002fe200078e0002 */
[----:B------:R-:W-:Y:S01]  /*0c90*/  @!UP1 UIADD3 UR6, UPT, UPT, UR19, UR6, URZ ;  /* 0x0000000613069290 */ /* 0x000fe2000fffe0ff */
[----:B------:R-:W3:Y:S01]  /*0ca0*/  @P0 LDG.E R7, desc[UR24][R6.64] ;  /* 0x0000001806070981 */ /* 0x000ee2000c1e1900 */
[----:B------:R-:W-:Y:S01]  /*0cb0*/  @!UP1 UIMAD UR18, UR18, UR29, UR5 ;  /* 0x0000001d121292a4 */ /* 0x000fe2000f8e0205 */
[----:B------:R-:W-:Y:S01]  /*0cc0*/  @P0 IMAD.WIDE.U32 R4, R11, 0x4, R4 ;  /* 0x000000040b040825 */ /* 0x000fe200078e0004 */
[----:B--2---:R-:W-:Y:S01]  /*0cd0*/  @!UP1 UIMAD.WIDE.U32 UR8, UR6, 0x4, UR8 ;  /* 0x00000004060898a5 */ /* 0x004fe2000f8e0008 */
[----:B------:R-:W3:Y:S01]  /*0ce0*/  @P0 LDG.E R8, desc[UR24][R8.64] ;  /* 0x0000001808080981 */ /* 0x000ee2000c1e1900 */
[----:B------:R-:W-:Y:S01]  /*0cf0*/  @!UP1 UIMAD.WIDE.U32 UR10, UR18, 0x4, UR10 ;  /* 0x00000004120a98a5 */ /* 0x000fe2000f8e000a */
[----:B------:R-:W-:-:S02]  /*0d00*/  @P0 IMAD.WIDE.U32 R2, R13, 0x4, R2 ;  /* 0x000000040d020825 */ /* 0x000fc400078e0002 */
[----:B------:R-:W2:Y:S01]  /*0d10*/  @P0 LDG.E R5, desc[UR24][R4.64] ;  /* 0x0000001804050981 */ /* 0x000ea2000c1e1900 */
[----:B------:R-:W-:Y:S02]  /*0d20*/  MOV R11, UR9 ;  /* 0x00000009000b7c02 */ /* 0x000fe40008000f00 */
[----:B------:R-:W-:Y:S01]  /*0d30*/  IMAD.U32 R12, RZ, RZ, UR10 ;  /* 0x0000000aff0c7e24 */ /* 0x000fe2000f8e00ff */
[----:B------:R-:W-:Y:S01]  /*0d40*/  MOV R10, UR8 ;  /* 0x00000008000a7c02 */ /* 0x000fe20008000f00 */
[----:B------:R-:W2:Y:S01]  /*0d50*/  @P0 LDG.E R2, desc[UR24][R2.64] ;  /* 0x0000001802020981 */ /* 0x000ea2000c1e1900 */
[----:B------:R-:W-:-:S03]  /*0d60*/  MOV R13, UR11 ;  /* 0x0000000b000d7c02 */ /* 0x000fc60008000f00 */
[----:B------:R-:W4:Y:S04]  /*0d70*/  @!P1 LDG.E R11, desc[UR24][R10.64] ;  /* 0x000000180a0b9981 */ /* 0x000f28000c1e1900 */
[----:B------:R-:W4:Y:S01]  /*0d80*/  @!P1 LDG.E R12, desc[UR24][R12.64] ;  /* 0x000000180c0c9981 */ /* 0x000f22000c1e1900 */
[----:B---3--:R-:W-:-:S04]  /*0d90*/  @P0 FFMA R14, R7, R8, R0 ;  /* 0x00000008070e0223 */ /* 0x008fc80000000000 */
[----:B--2---:R-:W-:-:S04]  /*0da0*/  @P0 FFMA R0, R5, R2, R14 ;  /* 0x0000000205000223 */ /* 0x004fc8000000000e */
[----:B----4-:R-:W-:-:S07]  /*0db0*/  @!P1 FFMA R0, R11, R12, R0 ;  /* 0x0000000c0b009223 */ /* 0x010fce0000000000 */
.L_x_24:
[----:B------:R-:W0:Y:S01]  /*0dc0*/  LDCU.64 UR8, c[0x0][0x390] ;  /* 0x00007200ff0877ac */ /* 0x000e220008000a00 */
[----:B------:R-:W-:-:S04]  /*0dd0*/  UIADD3 UR5, UPT, UPT, UR5, 0x1, URZ ;  /* 0x0000000105057890 */ /* 0x000fc8000fffe0ff */
[----:B------:R-:W-:Y:S02]  /*0de0*/  UISETP.NE.AND UP1, UPT, UR5, UR29, UPT ;  /* 0x0000001d0500728c */ /* 0x000fe4000bf25270 */
[----:B0-----:R-:W-:-:S06]  /*0df0*/  UIMAD.WIDE.U32 UR8, UR19, 0x4, UR8 ;  /* 0x00000004130878a5 */ /* 0x001fcc000f8e0008 */
[----:B------:R-:W-:Y:S02]  /*0e00*/  MOV R2, UR8 ;  /* 0x0000000800027c02 */ /* 0x000fe40008000f00 */
[----:B------:R-:W-:-:S05]  /*0e10*/  MOV R3, UR9 ;  /* 0x0000000900037c02 */ /* 0x000fca0008000f00 */
[----:B------:R0:W-:Y:S01]  /*0e20*/  STG.E desc[UR24][R2.64], R0 ;  /* 0x0000000002007986 */ /* 0x0001e2000c101918 */
[----:B------:R-:W-:Y:S05]  /*0e30*/  BRA.U UP1, `(.L_x_26) ;  /* 0xfffffff101cc7547 */ /* 0x000fea000b83ffff */
[----:B------:R-:W-:-:S04]  /*0e40*/  UIADD3 UR4, UPT, UPT, UR4, 0x1, URZ ;  /* 0x0000000104047890 */ /* 0x000fc8000fffe0ff */
[----:B------:R-:W-:-:S09]  /*0e50*/  UISETP.NE.AND UP1, UPT, UR4, UR29, UPT ;  /* 0x0000001d0400728c */ /* 0x000fd2000bf25270 */
[----:B------:R-:W-:Y:S05]  /*0e60*/  BRA.U UP1, `(.L_x_27) ;  /* 0xfffffff101887547 */ /* 0x000fea000b83ffff */
[----:B------:R-:W-:Y:S05]  /*0e70*/  EXIT ;  /* 0x000000000000794d */ /* 0x000fea0003800000 */
.L_x_28:
        /* <DEDUP_REMOVED lines=16> */
.L_x_37:


//--------------------- .text._Z13cudaMatrixAddPfS_S_ --------------------------
	.section	.text._Z13cudaMatrixAddPfS_S_,"ax",@progbits
	.align	128
        .global         _Z13cudaMatrixAddPfS_S_
        .type           _Z13cudaMatrixAddPfS_S_,@function
        .size           _Z13cudaMatrixAddPfS_S_,(.L_x_38 - _Z13cudaMatrixAddPfS_S_)
        .other          _Z13cudaMatrixAddPfS_S_,@"STO_CUDA_ENTRY STV_DEFAULT"
_Z13cudaMatrixAddPfS_S_:
.text._Z13cudaMatrixAddPfS_S_:
[----:B------:R-:W-:Y:S01]  /*0000*/  LDC R1, c[0x0][0x37c] ;  /* 0x0000df00ff017b82 */ /* 0x000fe20000000800 */
[----:B------:R-:W0:Y:S07]  /*0010*/  S2R R9, SR_TID.X ;  /* 0x0000000000097919 */ /* 0x000e2e0000002100 */
[----:B------:R-:W0:Y:S01]  /*0020*/  S2UR UR6, SR_CTAID.X ;  /* 0x00000000000679c3 */ /* 0x000e220000002500 */
[----:B------:R-:W1:Y:S07]  /*0030*/  LDCU.64 UR4, c[0x0][0x358] ;  /* 0x00006b00ff0477ac */ /* 0x000e6e0008000a00 */
[----:B------:R-:W0:Y:S08]  /*0040*/  LDC R0, c[0x0][0x360] ;  /* 0x0000d800ff007b82 */ /* 0x000e300000000800 */
[----:B------:R-:W2:Y:S08]  /*0050*/  LDC.64 R2, c[0x0][0x380] ;  /* 0x0000e000ff027b82 */ /* 0x000eb00000000a00 */
[----:B------:R-:W3:Y:S01]  /*0060*/  LDC.64 R4, c[0x0][0x388] ;  /* 0x0000e200ff047b82 */ /* 0x000ee20000000a00 */
[----:B0-----:R-:W-:-:S07]  /*0070*/  IMAD R9, R0, UR6, R9 ;  /* 0x0000000600097c24 */ /* 0x001fce000f8e0209 */
[----:B------:R-:W0:Y:S01]  /*0080*/  LDC.64 R6, c[0x0][0x390] ;  /* 0x0000e400ff067b82 */ /* 0x000e220000000a00 */
[----:B--2---:R-:W-:-:S06]  /*0090*/  IMAD.WIDE.U32 R2, R9, 0x4, R2 ;  /* 0x0000000409027825 */ /* 0x004fcc00078e0002 */
[----:B-1----:R-:W2:Y:S01]  /*00a0*/  LDG.E R2, desc[UR4][R2.64] ;  /* 0x0000000402027981 */ /* 0x002ea2000c1e1900 */
[----:B---3--:R-:W-:-:S06]  /*00b0*/  IMAD.WIDE.U32 R4, R9, 0x4, R4 ;  /* 0x0000000409047825 */ /* 0x008fcc00078e0004 */
[----:B------:R-:W2:Y:S01]  /*00c0*/  LDG.E R5, desc[UR4][R4.64] ;  /* 0x0000000404057981 */ /* 0x000ea2000c1e1900 */
[----:B0-----:R-:W-:-:S04]  /*00d0*/  IMAD.WIDE.U32 R6, R9, 0x4, R6 ;  /* 0x0000000409067825 */ /* 0x001fc800078e0006 */
[----:B--2---:R-:W-:-:S05]  /*00e0*/  FADD R9, R2, R5 ;  /* 0x0000000502097221 */ /* 0x004fca0000000000 */
[----:B------:R-:W-:Y:S01]  /*00f0*/  STG.E desc[UR4][R6.64], R9 ;  /* 0x0000000906007986 */ /* 0x000fe2000c101904 */
[----:B------:R-:W-:Y:S05]  /*0100*/  EXIT ;  /* 0x000000000000794d */ /* 0x000fea0003800000 */
.L_x_29:
        /* <DEDUP_REMOVED lines=15> */
.L_x_38:


//--------------------- .nv.shared.reserved.0     --------------------------
	.section	.nv.shared.reserved.0,"aw",@nobits
	.weak		__nv_reservedSMEM_offset_0_alias
	.size		__nv_reservedSMEM_offset_0_alias, 0, 64
	.other		__nv_reservedSMEM_offset_0_alias,@"STO_CUDA_RESERVED_SHARED STV_DEFAULT"
__nv_reservedSMEM_offset_0_alias:
	.zero		0
	.zero		64


//--------------------- .nv.constant0._Z16cudaDensesoftmaxPfS_S_S_ --------------------------
	.section	.nv.constant0._Z16cudaDensesoftmaxPfS_S_S_,"a",@progbits
	.sectionflags	@""
	.align	4
.nv.constant0._Z16cudaDensesoftmaxPfS_S_S_:
	.zero		928


//--------------------- .nv.constant0._Z14cudaDensetanh2PfS_S_S_ --------------------------
	.section	.nv.constant0._Z14cudaDensetanh2PfS_S_S_,"a",@progbits
	.sectionflags	@""
	.align	4
.nv.constant0._Z14cudaDensetanh2PfS_S_S_:
	.zero		928


//--------------------- .nv.constant0._Z14cudaDensetanh1PfS_S_S_ --------------------------
	.section	.nv.constant0._Z14cudaDensetanh1PfS_S_S_,"a",@progbits
	.sectionflags	@""
	.align	4
.nv.constant0._Z14cudaDensetanh1PfS_S_S_:
	.zero		928


//--------------------- .nv.constant0._Z16cudaDownSamplingPfS_ --------------------------
	.section	.nv.constant0._Z16cudaDownSamplingPfS_,"a",@progbits
	.sectionflags	@""
	.align	4
.nv.constant0._Z16cudaDownSamplingPfS_:
	.zero		912


//--------------------- .nv.constant0._Z15cudaConvolutionPfS_S_ --------------------------
	.section	.nv.constant0._Z15cudaConvolutionPfS_S_,"a",@progbits
	.sectionflags	@""
	.align	4
.nv.constant0._Z15cudaConvolutionPfS_S_:
	.zero		920


//--------------------- .nv.constant0._Z8zero_padPfS_ --------------------------
	.section	.nv.constant0._Z8zero_padPfS_,"a",@progbits
	.sectionflags	@""
	.align	4
.nv.constant0._Z8zero_padPfS_:
	.zero		912


//--------------------- .nv.constant0._Z14cudaMatrixMultPfS_S_ --------------------------
	.section	.nv.constant0._Z14cudaMatrixMultPfS_S_,"a",@progbits
	.sectionflags	@""
	.align	4
.nv.constant0._Z14cudaMatrixMultPfS_S_:
	.zero		920


//--------------------- .nv.constant0._Z13cudaMatrixAddPfS_S_ --------------------------
	.section	.nv.constant0._Z13cudaMatrixAddPfS_S_,"a",@progbits
	.sectionflags	@""
	.align	4
.nv.constant0._Z13cudaMatrixAddPfS_S_:
	.zero		920


//--------------------- SYMBOLS --------------------------

	.type		.nv.reservedSmem.offset0,@object
	.size		.nv.reservedSmem.offset0,0x4
